	.target	sm_100a

	.elftype	@"ET_EXEC"


//--------------------- .note.nv.tkinfo           --------------------------
	.section	.note.nv.tkinfo,"",@"SHT_NOTE"
	.sectionflags	@"SHF_NOTE_NV_TKINFO"
	.tkinfo
        /*0018*/ 	.word	0x00000002
        /*0030*/ 	.string	""
        /*0030*/ 	.string	"ptxas"
        /*0030*/ 	.string	"Cuda compilation tools, release 13.0, V13.0.88"
        /*0030*/ 	.string	"Build cuda_13.0.r13.0/compiler.36424714_0"
        /*0030*/ 	.string	"-arch sm_100a -m 64 "



//--------------------- .note.nv.cuinfo           --------------------------
	.section	.note.nv.cuinfo,"",@"SHT_NOTE"
	.sectionflags	@"SHF_NOTE_NV_CUINFO"
        /*0018*/ 	.short	0x0002
        /*001a*/ 	.short	0x0064
        /*001c*/ 	.short	0x0082
	.zero		2


//--------------------- .nv.info                  --------------------------
	.section	.nv.info,"",@"SHT_CUDA_INFO"
	.align	4


	//----- nvinfo : EIATTR_REGCOUNT
	.align		4
        /*0000*/ 	.byte	0x04, 0x2f
        /*0002*/ 	.short	(.L_19 - .L_18)
	.align		4
.L_18:
        /*0004*/ 	.word	index@(_ZN7cutlass13device_kernelINS_4gemm6kernel13GemmUniversalIN4cute5tupleIJiiiiEEENS1_10collective13CollectiveMmaINS1_35MainloopSm100TmaUmmaWarpSpecializedILi5ELi2ELi4ENS5_IJNS4_1CILi1EEESB_SB_EEEEENS5_IJNSA_ILi128EEESE_NSA_ILi32EEEEEENS_10bfloat16_tENS5_IJlSB_lEEESH_SI_NS4_8TiledMMAINS4_8MMA_AtomIJNS4_20SM100_MMA_F16BF16_SSISH_SH_fLi128ELi128ELNS4_4UMMA5MajorE0ELSN_0ELNSM_7ScaleInE0ELSO_0EEEEEENS4_6LayoutISC_NS5_IJNSA_ILi0EEESS_SS_EEEEENS5_IJNS4_10UnderscoreESV_SV_EEEEENS4_13SM90_TMA_LOADENS4_14ComposedLayoutINS4_7SwizzleILi2ELi4ELi3EEENS4_18smem_ptr_flag_bitsILi16EEENSR_INS5_IJNSA_ILi8EEESF_EEENS5_IJSF_SB_EEEEEEEvNS4_8identityESY_S18_vS19_EENS_8epilogue10collective18CollectiveEpilogueINS1B_23Sm100TmaWarpSpecializedILi4ELi2ELi32ELb1ELb0EEEJSG_NS5_IJNSR_ISE_SB_EENSR_ISF_SB_EEEEESH_SI_SH_SI_NS1B_6fusion15FusionCallbacksIS1F_NS1J_17LinearCombinationISH_fSH_fLNS_15FloatRoundStyleE2EEESG_S1I_JEEENS4_5SM1004TMEM4LOAD26SM100_TMEM_LOAD_32dp32b32xESY_S18_NS4_39AutoVectorizingCopyWithAssumedAlignmentILi128EEENS4_14SM90_TMA_STOREES18_S1U_S1U_EEEvvEEEEvNT_6ParamsE)
        /*0008*/ 	.word	0x0000006e


	//----- nvinfo : EIATTR_FRAME_SIZE
	.align		4
.L_19:
        /*000c*/ 	.byte	0x04, 0x11
        /*000e*/ 	.short	(.L_21 - .L_20)
	.align		4
.L_20:
        /*0010*/ 	.word	index@($__internal_2_$__cuda_sm10x_tcgen05_guardrail_trap_unallocated_columns_being_dealloced)
        /*0014*/ 	.word	0x00000000


	//----- nvinfo : EIATTR_FRAME_SIZE
	.align		4
.L_21:
        /*0018*/ 	.byte	0x04, 0x11
        /*001a*/ 	.short	(.L_23 - .L_22)
	.align		4
.L_22:
        /*001c*/ 	.word	index@($__internal_1_$__cuda_sm10x_tcgen05_guardrail_trap_phase_invalid_during_alloc)
        /*0020*/ 	.word	0x00000000


	//----- nvinfo : EIATTR_FRAME_SIZE
	.align		4
.L_23:
        /*0024*/ 	.byte	0x04, 0x11
        /*0026*/ 	.short	(.L_25 - .L_24)
	.align		4
.L_24:
        /*0028*/ 	.word	index@($__internal_0_$__cuda_sm10x_tcgen05_guardrail_trap_col_being_dealloced_not_returned_by_alloc)
        /*002c*/ 	.word	0x00000000


	//----- nvinfo : EIATTR_FRAME_SIZE
	.align		4
.L_25:
        /*0030*/ 	.byte	0x04, 0x11
        /*0032*/ 	.short	(.L_27 - .L_26)
	.align		4
.L_26:
        /*0034*/ 	.word	index@(_ZN7cutlass13device_kernelINS_4gemm6kernel13GemmUniversalIN4cute5tupleIJiiiiEEENS1_10collective13CollectiveMmaINS1_35MainloopSm100TmaUmmaWarpSpecializedILi5ELi2ELi4ENS5_IJNS4_1CILi1EEESB_SB_EEEEENS5_IJNSA_ILi128EEESE_NSA_ILi32EEEEEENS_10bfloat16_tENS5_IJlSB_lEEESH_SI_NS4_8TiledMMAINS4_8MMA_AtomIJNS4_20SM100_MMA_F16BF16_SSISH_SH_fLi128ELi128ELNS4_4UMMA5MajorE0ELSN_0ELNSM_7ScaleInE0ELSO_0EEEEEENS4_6LayoutISC_NS5_IJNSA_ILi0EEESS_SS_EEEEENS5_IJNS4_10UnderscoreESV_SV_EEEEENS4_13SM90_TMA_LOADENS4_14ComposedLayoutINS4_7SwizzleILi2ELi4ELi3EEENS4_18smem_ptr_flag_bitsILi16EEENSR_INS5_IJNSA_ILi8EEESF_EEENS5_IJSF_SB_EEEEEEEvNS4_8identityESY_S18_vS19_EENS_8epilogue10collective18CollectiveEpilogueINS1B_23Sm100TmaWarpSpecializedILi4ELi2ELi32ELb1ELb0EEEJSG_NS5_IJNSR_ISE_SB_EENSR_ISF_SB_EEEEESH_SI_SH_SI_NS1B_6fusion15FusionCallbacksIS1F_NS1J_17LinearCombinationISH_fSH_fLNS_15FloatRoundStyleE2EEESG_S1I_JEEENS4_5SM1004TMEM4LOAD26SM100_TMEM_LOAD_32dp32b32xESY_S18_NS4_39AutoVectorizingCopyWithAssumedAlignmentILi128EEENS4_14SM90_TMA_STOREES18_S1U_S1U_EEEvvEEEEvNT_6ParamsE)
        /*0038*/ 	.word	0x00000000


	//----- nvinfo : EIATTR_MIN_STACK_SIZE
	.align		4
.L_27:
        /*003c*/ 	.byte	0x04, 0x12
        /*003e*/ 	.short	(.L_29 - .L_28)
	.align		4
.L_28:
        /*0040*/ 	.word	index@(_ZN7cutlass13device_kernelINS_4gemm6kernel13GemmUniversalIN4cute5tupleIJiiiiEEENS1_10collective13CollectiveMmaINS1_35MainloopSm100TmaUmmaWarpSpecializedILi5ELi2ELi4ENS5_IJNS4_1CILi1EEESB_SB_EEEEENS5_IJNSA_ILi128EEESE_NSA_ILi32EEEEEENS_10bfloat16_tENS5_IJlSB_lEEESH_SI_NS4_8TiledMMAINS4_8MMA_AtomIJNS4_20SM100_MMA_F16BF16_SSISH_SH_fLi128ELi128ELNS4_4UMMA5MajorE0ELSN_0ELNSM_7ScaleInE0ELSO_0EEEEEENS4_6LayoutISC_NS5_IJNSA_ILi0EEESS_SS_EEEEENS5_IJNS4_10UnderscoreESV_SV_EEEEENS4_13SM90_TMA_LOADENS4_14ComposedLayoutINS4_7SwizzleILi2ELi4ELi3EEENS4_18smem_ptr_flag_bitsILi16EEENSR_INS5_IJNSA_ILi8EEESF_EEENS5_IJSF_SB_EEEEEEEvNS4_8identityESY_S18_vS19_EENS_8epilogue10collective18CollectiveEpilogueINS1B_23Sm100TmaWarpSpecializedILi4ELi2ELi32ELb1ELb0EEEJSG_NS5_IJNSR_ISE_SB_EENSR_ISF_SB_EEEEESH_SI_SH_SI_NS1B_6fusion15FusionCallbacksIS1F_NS1J_17LinearCombinationISH_fSH_fLNS_15FloatRoundStyleE2EEESG_S1I_JEEENS4_5SM1004TMEM4LOAD26SM100_TMEM_LOAD_32dp32b32xESY_S18_NS4_39AutoVectorizingCopyWithAssumedAlignmentILi128EEENS4_14SM90_TMA_STOREES18_S1U_S1U_EEEvvEEEEvNT_6ParamsE)
        /*0044*/ 	.word	0x00000000
.L_29:


//--------------------- .nv.compat                --------------------------
	.section	.nv.compat,"",@"SHT_CUDA_COMPAT_INFO"
	.align	4
        /*0000*/ 	.byte	0x02, 0x09, 0x01, 0x00, 0x02, 0x02, 0x02, 0x00, 0x02, 0x05, 0x05, 0x00, 0x03, 0x07, 0x01, 0x01
        /*0010*/ 	.byte	0x02, 0x03, 0x01, 0x00, 0x02, 0x06, 0x01, 0x00, 0x04, 0x0b, 0x08, 0x00, 0x09, 0x00, 0x00, 0x00
        /*0020*/ 	.byte	0x00, 0x00, 0x00, 0x00


//--------------------- .nv.info._ZN7cutlass13device_kernelINS_4gemm6kernel13GemmUniversalIN4cute5tupleIJiiiiEEENS1_10collective13CollectiveMmaINS1_35MainloopSm100TmaUmmaWarpSpecializedILi5ELi2ELi4ENS5_IJNS4_1CILi1EEESB_SB_EEEEENS5_IJNSA_ILi128EEESE_NSA_ILi32EEEEEENS_10bfloat16_tENS5_IJlSB_lEEESH_SI_NS4_8TiledMMAINS4_8MMA_AtomIJNS4_20SM100_MMA_F16BF16_SSISH_SH_fLi128ELi128ELNS4_4UMMA5MajorE0ELSN_0ELNSM_7ScaleInE0ELSO_0EEEEEENS4_6LayoutISC_NS5_IJNSA_ILi0EEESS_SS_EEEEENS5_IJNS4_10UnderscoreESV_SV_EEEEENS4_13SM90_TMA_LOADENS4_14ComposedLayoutINS4_7SwizzleILi2ELi4ELi3EEENS4_18smem_ptr_flag_bitsILi16EEENSR_INS5_IJNSA_ILi8EEESF_EEENS5_IJSF_SB_EEEEEEEvNS4_8identityESY_S18_vS19_EENS_8epilogue10collective18CollectiveEpilogueINS1B_23Sm100TmaWarpSpecializedILi4ELi2ELi32ELb1ELb0EEEJSG_NS5_IJNSR_ISE_SB_EENSR_ISF_SB_EEEEESH_SI_SH_SI_NS1B_6fusion15FusionCallbacksIS1F_NS1J_17LinearCombinationISH_fSH_fLNS_15FloatRoundStyleE2EEESG_S1I_JEEENS4_5SM1004TMEM4LOAD26SM100_TMEM_LOAD_32dp32b32xESY_S18_NS4_39AutoVectorizingCopyWithAssumedAlignmentILi128EEENS4_14SM90_TMA_STOREES18_S1U_S1U_EEEvvEEEEvNT_6ParamsE --------------------------
	.section	.nv.info._ZN7cutlass13device_kernelINS_4gemm6kernel13GemmUniversalIN4cute5tupleIJiiiiEEENS1_10collective13CollectiveMmaINS1_35MainloopSm100TmaUmmaWarpSpecializedILi5ELi2ELi4ENS5_IJNS4_1CILi1EEESB_SB_EEEEENS5_IJNSA_ILi128EEESE_NSA_ILi32EEEEEENS_10bfloat16_tENS5_IJlSB_lEEESH_SI_NS4_8TiledMMAINS4_8MMA_AtomIJNS4_20SM100_MMA_F16BF16_SSISH_SH_fLi128ELi128ELNS4_4UMMA5MajorE0ELSN_0ELNSM_7ScaleInE0ELSO_0EEEEEENS4_6LayoutISC_NS5_IJNSA_ILi0EEESS_SS_EEEEENS5_IJNS4_10UnderscoreESV_SV_EEEEENS4_13SM90_TMA_LOADENS4_14ComposedLayoutINS4_7SwizzleILi2ELi4ELi3EEENS4_18smem_ptr_flag_bitsILi16EEENSR_INS5_IJNSA_ILi8EEESF_EEENS5_IJSF_SB_EEEEEEEvNS4_8identityESY_S18_vS19_EENS_8epilogue10collective18CollectiveEpilogueINS1B_23Sm100TmaWarpSpecializedILi4ELi2ELi32ELb1ELb0EEEJSG_NS5_IJNSR_ISE_SB_EENSR_ISF_SB_EEEEESH_SI_SH_SI_NS1B_6fusion15FusionCallbacksIS1F_NS1J_17LinearCombinationISH_fSH_fLNS_15FloatRoundStyleE2EEESG_S1I_JEEENS4_5SM1004TMEM4LOAD26SM100_TMEM_LOAD_32dp32b32xESY_S18_NS4_39AutoVectorizingCopyWithAssumedAlignmentILi128EEENS4_14SM90_TMA_STOREES18_S1U_S1U_EEEvvEEEEvNT_6ParamsE,"",@"SHT_CUDA_INFO"
	.sectionflags	@""
	.align	4


	//----- nvinfo : EIATTR_CUDA_API_VERSION
	.align		4
        /*0000*/ 	.byte	0x04, 0x37
        /*0002*/ 	.short	(.L_31 - .L_30)
.L_30:
        /*0004*/ 	.word	0x00000082


	//----- nvinfo : EIATTR_KPARAM_INFO
	.align		4
.L_31:
        /*0008*/ 	.byte	0x04, 0x17
        /*000a*/ 	.short	(.L_33 - .L_32)
.L_32:
        /*000c*/ 	.word	0x00000000
        /*0010*/ 	.short	0x0000
        /*0012*/ 	.short	0x0000
        /*0014*/ 	.byte	0x00, 0xf0, 0x01, 0x20


	//----- nvinfo : EIATTR_AT_ENTRY_FRAGMENTS
	.align		4
.L_33:
        /*0018*/ 	.byte	0x04, 0x4f
        /*001a*/ 	.short	(.L_35 - .L_34)


	//   ....[0]....
.L_34:
        /*001c*/ 	.word	0x00000006


	//----- nvinfo : EIATTR_RESERVED_SMEM_USED
	.align		4
.L_35:
        /*0020*/ 	.byte	0x01, 0x41
	.zero		2


	//----- nvinfo : EIATTR_SPARSE_MMA_MASK
	.align		4
        /*0024*/ 	.byte	0x03, 0x50
        /*0026*/ 	.short	0x0000


	//----- nvinfo : EIATTR_TCGEN05_1CTA_USED
	.align		4
        /*0028*/ 	.byte	0x01, 0x51
	.zero		2


	//----- nvinfo : EIATTR_MAXREG_COUNT
	.align		4
        /*002c*/ 	.byte	0x03, 0x1b
        /*002e*/ 	.short	0x00ff


	//----- nvinfo : EIATTR_NUM_BARRIERS
	.align		4
        /*0030*/ 	.byte	0x02, 0x4c
        /*0032*/ 	.byte	0x07
	.zero		1


	//----- nvinfo : EIATTR_EXTERNS
	.align		4
        /*0034*/ 	.byte	0x04, 0x0f
        /*0036*/ 	.short	(.L_37 - .L_36)


	//   ....[0]....
	.align		4
.L_36:
        /*0038*/ 	.word	index@(__assertfail)


	//----- nvinfo : EIATTR_MERCURY_ISA_VERSION
	.align		4
.L_37:
        /*003c*/ 	.byte	0x03, 0x5f
        /*003e*/ 	.short	0x0101


	//----- nvinfo : EIATTR_INT_WARP_WIDE_INSTR_OFFSETS
	.align		4
        /*0040*/ 	.byte	0x04, 0x31
        /*0042*/ 	.short	(.L_39 - .L_38)


	//   ....[0]....
.L_38:
        /*0044*/ 	.word	0x00001de0


	//   ....[1]....
        /*0048*/ 	.word	0x000037d0


	//   ....[2]....
        /*004c*/ 	.word	0x00003800


	//   ....[3]....
        /*0050*/ 	.word	0x00003850


	//   ....[4]....
        /*0054*/ 	.word	0x00004170


	//   ....[5]....
        /*0058*/ 	.word	0x000041d0


	//   ....[6]....
        /*005c*/ 	.word	0x000042b0


	//   ....[7]....
        /*0060*/ 	.word	0x00004320


	//   ....[8]....
        /*0064*/ 	.word	0x00004430


	//   ....[9]....
        /*0068*/ 	.word	0x000044c0


	//   ....[10]....
        /*006c*/ 	.word	0x00004690


	//   ....[11]....
        /*0070*/ 	.word	0x000047f0


	//----- nvinfo : EIATTR_COOP_GROUP_MASK_REGIDS
	.align		4
.L_39:
        /*0074*/ 	.byte	0x04, 0x29
        /*0076*/ 	.short	(.L_41 - .L_40)


	//   ....[0]....
.L_40:
        /*0078*/ 	.word	0xffffffff


	//   ....[1]....
        /*007c*/ 	.word	0xffffffff


	//   ....[2]....
        /*0080*/ 	.word	0xffffffff


	//   ....[3]....
        /*0084*/ 	.word	0xffffffff


	//   ....[4]....
        /*0088*/ 	.word	0xffffffff


	//   ....[5]....
        /*008c*/ 	.word	0xffffffff


	//   ....[6]....
        /*0090*/ 	.word	0xffffffff


	//   ....[7]....
        /*0094*/ 	.word	0xffffffff


	//   ....[8]....
        /*0098*/ 	.word	0xffffffff


	//   ....[9]....
        /*009c*/ 	.word	0xffffffff


	//   ....[10]....
        /*00a0*/ 	.word	0xffffffff


	//   ....[11]....
        /*00a4*/ 	.word	0xffffffff


	//   ....[12]....
        /*00a8*/ 	.word	0xffffffff


	//----- nvinfo : EIATTR_COOP_GROUP_INSTR_OFFSETS
	.align		4
.L_41:
        /*00ac*/ 	.byte	0x04, 0x28
        /*00ae*/ 	.short	(.L_43 - .L_42)


	//   ....[0]....
.L_42:
        /*00b0*/ 	.word	0x00000090


	//   ....[1]....
        /*00b4*/ 	.word	0x000004d0


	//   ....[2]....
        /*00b8*/ 	.word	0x00000660


	//   ....[3]....
        /*00bc*/ 	.word	0x00000800


	//   ....[4]....
        /*00c0*/ 	.word	0x00000900


	//   ....[5]....
        /*00c4*/ 	.word	0x00000a70


	//   ....[6]....
        /*00c8*/ 	.word	0x00000c10


	//   ....[7]....
        /*00cc*/ 	.word	0x00001cc0


	//   ....[8]....
        /*00d0*/ 	.word	0x00002b30


	//   ....[9]....
        /*00d4*/ 	.word	0x00002d40


	//   ....[10]....
        /*00d8*/ 	.word	0x00002d70


	//   ....[11]....
        /*00dc*/ 	.word	0x000036c0


	//   ....[12]....
        /*00e0*/ 	.word	0x000038f0


	//----- nvinfo : EIATTR_VRC_CTA_INIT_COUNT
	.align		4
.L_43:
        /*00e4*/ 	.byte	0x02, 0x4a
        /*00e6*/ 	.byte	0x80
	.zero		1


	//----- nvinfo : EIATTR_SYSCALL_OFFSETS
	.align		4
        /*00e8*/ 	.byte	0x04, 0x46
        /*00ea*/ 	.short	(.L_45 - .L_44)


	//   ....[0]....
.L_44:
        /*00ec*/ 	.word	0x00005270


	//   ....[1]....
        /*00f0*/ 	.word	0x00005360


	//   ....[2]....
        /*00f4*/ 	.word	0x00005ad0


	//   ....[3]....
        /*00f8*/ 	.word	0x00006750


	//   ....[4]....
        /*00fc*/ 	.word	0x000073a0


	//   ....[5]....
        /*0100*/ 	.word	0x00007ff0


	//----- nvinfo : EIATTR_MBARRIER_INSTR_OFFSETS
	.align		4
.L_45:
        /*0104*/ 	.byte	0x04, 0x39
        /*0106*/ 	.short	(.L_47 - .L_46)


	//   ....[0]....
.L_46:
        /*0108*/ 	.word	0x000005b0
        /*010c*/ 	.word	0x000000ff
        /*0110*/ 	.word	0x00000000
        /*0114*/ 	.short	0x0100
        /*0116*/ 	.byte	0x05
	.zero		1


	//   ....[1]....
        /*0118*/ 	.word	0x000005c0
        /*011c*/ 	.word	0x000000ff
        /*0120*/ 	.word	0x00000028
        /*0124*/ 	.short	0x0100
        /*0126*/ 	.byte	0x05
	.zero		1


	//   ....[2]....
        /*0128*/ 	.word	0x000005d0
        /*012c*/ 	.word	0x000000ff
        /*0130*/ 	.word	0x00000008
        /*0134*/ 	.short	0x0100
        /*0136*/ 	.byte	0x05
	.zero		1


	//   ....[3]....
        /*0138*/ 	.word	0x000005e0
        /*013c*/ 	.word	0x000000ff
        /*0140*/ 	.word	0x00000030
        /*0144*/ 	.short	0x0100
        /*0146*/ 	.byte	0x05
	.zero		1


	//   ....[4]....
        /*0148*/ 	.word	0x000005f0
        /*014c*/ 	.word	0x000000ff
        /*0150*/ 	.word	0x00000010
        /*0154*/ 	.short	0x0100
        /*0156*/ 	.byte	0x05
	.zero		1


	//   ....[5]....
        /*0158*/ 	.word	0x00000600
        /*015c*/ 	.word	0x000000ff
        /*0160*/ 	.word	0x00000038
        /*0164*/ 	.short	0x0100
        /*0166*/ 	.byte	0x05
	.zero		1


	//   ....[6]....
        /*0168*/ 	.word	0x00000610
        /*016c*/ 	.word	0x000000ff
        /*0170*/ 	.word	0x00000018
        /*0174*/ 	.short	0x0100
        /*0176*/ 	.byte	0x05
	.zero		1


	//   ....[7]....
        /*0178*/ 	.word	0x00000620
        /*017c*/ 	.word	0x000000ff
        /*0180*/ 	.word	0x00000040
        /*0184*/ 	.short	0x0100
        /*0186*/ 	.byte	0x05
	.zero		1


	//   ....[8]....
        /*0188*/ 	.word	0x00000630
        /*018c*/ 	.word	0x000000ff
        /*0190*/ 	.word	0x00000020
        /*0194*/ 	.short	0x0100
        /*0196*/ 	.byte	0x05
	.zero		1


	//   ....[9]....
        /*0198*/ 	.word	0x00000640
        /*019c*/ 	.word	0x000000ff
        /*01a0*/ 	.word	0x00000048
        /*01a4*/ 	.short	0x0100
        /*01a6*/ 	.byte	0x05
	.zero		1


	//   ....[10]....
        /*01a8*/ 	.word	0x00000770
        /*01ac*/ 	.word	0x000000ff
        /*01b0*/ 	.word	0x00000050
        /*01b4*/ 	.short	0x0100
        /*01b6*/ 	.byte	0x07
	.zero		1


	//   ....[11]....
        /*01b8*/ 	.word	0x00000780
        /*01bc*/ 	.word	0x000000ff
        /*01c0*/ 	.word	0x00000070
        /*01c4*/ 	.short	0x0100
        /*01c6*/ 	.byte	0x07
	.zero		1


	//   ....[12]....
        /*01c8*/ 	.word	0x00000790
        /*01cc*/ 	.word	0x000000ff
        /*01d0*/ 	.word	0x00000058
        /*01d4*/ 	.short	0x0100
        /*01d6*/ 	.byte	0x07
	.zero		1


	//   ....[13]....
        /*01d8*/ 	.word	0x000007a0
        /*01dc*/ 	.word	0x000000ff
        /*01e0*/ 	.word	0x00000078
        /*01e4*/ 	.short	0x0100
        /*01e6*/ 	.byte	0x07
	.zero		1


	//   ....[14]....
        /*01e8*/ 	.word	0x000007b0
        /*01ec*/ 	.word	0x000000ff
        /*01f0*/ 	.word	0x00000060
        /*01f4*/ 	.short	0x0100
        /*01f6*/ 	.byte	0x07
	.zero		1


	//   ....[15]....
        /*01f8*/ 	.word	0x000007c0
        /*01fc*/ 	.word	0x000000ff
        /*0200*/ 	.word	0x00000080
        /*0204*/ 	.short	0x0100
        /*0206*/ 	.byte	0x07
	.zero		1


	//   ....[16]....
        /*0208*/ 	.word	0x000007d0
        /*020c*/ 	.word	0x000000ff
        /*0210*/ 	.word	0x00000068
        /*0214*/ 	.short	0x0100
        /*0216*/ 	.byte	0x07
	.zero		1


	//   ....[17]....
        /*0218*/ 	.word	0x000007e0
        /*021c*/ 	.word	0x000000ff
        /*0220*/ 	.word	0x00000088
        /*0224*/ 	.short	0x0100
        /*0226*/ 	.byte	0x07
	.zero		1


	//   ....[18]....
        /*0228*/ 	.word	0x000008d0
        /*022c*/ 	.word	0x000000ff
        /*0230*/ 	.word	0x00000090
        /*0234*/ 	.short	0x0100
        /*0236*/ 	.byte	0x05
	.zero		1


	//   ....[19]....
        /*0238*/ 	.word	0x000008e0
        /*023c*/ 	.word	0x000000ff
        /*0240*/ 	.word	0x00000098
        /*0244*/ 	.short	0x0100
        /*0246*/ 	.byte	0x05
	.zero		1


	//   ....[20]....
        /*0248*/ 	.word	0x00000a20
        /*024c*/ 	.word	0x000000ff
        /*0250*/ 	.word	0x000000a0
        /*0254*/ 	.short	0x0100
        /*0256*/ 	.byte	0x05
	.zero		1


	//   ....[21]....
        /*0258*/ 	.word	0x00000a30
        /*025c*/ 	.word	0x000000ff
        /*0260*/ 	.word	0x000000b0
        /*0264*/ 	.short	0x0100
        /*0266*/ 	.byte	0x05
	.zero		1


	//   ....[22]....
        /*0268*/ 	.word	0x00000a40
        /*026c*/ 	.word	0x000000ff
        /*0270*/ 	.word	0x000000a8
        /*0274*/ 	.short	0x0100
        /*0276*/ 	.byte	0x05
	.zero		1


	//   ....[23]....
        /*0278*/ 	.word	0x00000a50
        /*027c*/ 	.word	0x000000ff
        /*0280*/ 	.word	0x000000b8
        /*0284*/ 	.short	0x0100
        /*0286*/ 	.byte	0x05
	.zero		1


	//   ....[24]....
        /*0288*/ 	.word	0x00000b80
        /*028c*/ 	.word	0x000000ff
        /*0290*/ 	.word	0x000000c0
        /*0294*/ 	.short	0x0100
        /*0296*/ 	.byte	0x07
	.zero		1


	//   ....[25]....
        /*0298*/ 	.word	0x00000b90
        /*029c*/ 	.word	0x000000ff
        /*02a0*/ 	.word	0x000000e0
        /*02a4*/ 	.short	0x0100
        /*02a6*/ 	.byte	0x07
	.zero		1


	//   ....[26]....
        /*02a8*/ 	.word	0x00000ba0
        /*02ac*/ 	.word	0x000000ff
        /*02b0*/ 	.word	0x000000c8
        /*02b4*/ 	.short	0x0100
        /*02b6*/ 	.byte	0x07
	.zero		1


	//   ....[27]....
        /*02b8*/ 	.word	0x00000bb0
        /*02bc*/ 	.word	0x000000ff
        /*02c0*/ 	.word	0x000000e8
        /*02c4*/ 	.short	0x0100
        /*02c6*/ 	.byte	0x07
	.zero		1


	//   ....[28]....
        /*02c8*/ 	.word	0x00000bc0
        /*02cc*/ 	.word	0x000000ff
        /*02d0*/ 	.word	0x000000d0
        /*02d4*/ 	.short	0x0100
        /*02d6*/ 	.byte	0x07
	.zero		1


	//   ....[29]....
        /*02d8*/ 	.word	0x00000bd0
        /*02dc*/ 	.word	0x000000ff
        /*02e0*/ 	.word	0x000000f0
        /*02e4*/ 	.short	0x0100
        /*02e6*/ 	.byte	0x07
	.zero		1


	//   ....[30]....
        /*02e8*/ 	.word	0x00000be0
        /*02ec*/ 	.word	0x000000ff
        /*02f0*/ 	.word	0x000000d8
        /*02f4*/ 	.short	0x0100
        /*02f6*/ 	.byte	0x07
	.zero		1


	//   ....[31]....
        /*02f8*/ 	.word	0x00000bf0
        /*02fc*/ 	.word	0x000000ff
        /*0300*/ 	.word	0x000000f8
        /*0304*/ 	.short	0x0100
        /*0306*/ 	.byte	0x07
	.zero		1


	//   ....[32]....
        /*0308*/ 	.word	0x00000ce0
        /*030c*/ 	.word	0x000000ff
        /*0310*/ 	.word	0x00000100
        /*0314*/ 	.short	0x0100
        /*0316*/ 	.byte	0x05
	.zero		1


	//   ....[33]....
        /*0318*/ 	.word	0x00000cf0
        /*031c*/ 	.word	0x000000ff
        /*0320*/ 	.word	0x00000110
        /*0324*/ 	.short	0x0100
        /*0326*/ 	.byte	0x05
	.zero		1


	//   ....[34]....
        /*0328*/ 	.word	0x00000d00
        /*032c*/ 	.word	0x000000ff
        /*0330*/ 	.word	0x00000108
        /*0334*/ 	.short	0x0100
        /*0336*/ 	.byte	0x05
	.zero		1


	//   ....[35]....
        /*0338*/ 	.word	0x00000d10
        /*033c*/ 	.word	0x000000ff
        /*0340*/ 	.word	0x00000118
        /*0344*/ 	.short	0x0100
        /*0346*/ 	.byte	0x05
	.zero		1


	//   ....[36]....
        /*0348*/ 	.word	0x000015e0
        /*034c*/ 	.word	0x00000002
        /*0350*/ 	.word	0x00000110
        /*0354*/ 	.short	0x010a
        /*0356*/ 	.byte	0xff
	.zero		1


	//   ....[37]....
        /*0358*/ 	.word	0x00001610
        /*035c*/ 	.word	0x00000002
        /*0360*/ 	.word	0x00000100
        /*0364*/ 	.short	0x0101
        /*0366*/ 	.byte	0xff
	.zero		1


	//   ....[38]....
        /*0368*/ 	.word	0x000016e0
        /*036c*/ 	.word	0x000000ff
        /*0370*/ 	.word	0x00000028
        /*0374*/ 	.short	0x010a
        /*0376*/ 	.byte	0x08
	.zero		1


	//   ....[39]....
        /*0378*/ 	.word	0x00001780
        /*037c*/ 	.word	0x000000ff
        /*0380*/ 	.word	0x00000028
        /*0384*/ 	.short	0x010a
        /*0386*/ 	.byte	0x21
	.zero		1


	//   ....[40]....
        /*0388*/ 	.word	0x000018e0
        /*038c*/ 	.word	0x000000ff
        /*0390*/ 	.word	0x00000028
        /*0394*/ 	.short	0x010a
        /*0396*/ 	.byte	0x08
	.zero		1


	//   ....[41]....
        /*0398*/ 	.word	0x000019d0
        /*039c*/ 	.word	0x000000ff
        /*03a0*/ 	.word	0x00000098
        /*03a4*/ 	.short	0x0101
        /*03a6*/ 	.byte	0x04
	.zero		1


	//   ....[42]....
        /*03a8*/ 	.word	0x000019f0
        /*03ac*/ 	.word	0x000000ff
        /*03b0*/ 	.word	0x00000028
        /*03b4*/ 	.short	0x010a
        /*03b6*/ 	.byte	0x08
	.zero		1


	//   ....[43]....
        /*03b8*/ 	.word	0x00001a70
        /*03bc*/ 	.word	0x000000ff
        /*03c0*/ 	.word	0x00000028
        /*03c4*/ 	.short	0x010a
        /*03c6*/ 	.byte	0x11
	.zero		1


	//   ....[44]....
        /*03c8*/ 	.word	0x00001bd0
        /*03cc*/ 	.word	0x000000ff
        /*03d0*/ 	.word	0x00000028
        /*03d4*/ 	.short	0x010a
        /*03d6*/ 	.byte	0x08
	.zero		1


	//   ....[45]....
        /*03d8*/ 	.word	0x00001cf0
        /*03dc*/ 	.word	0x00000002
        /*03e0*/ 	.word	0x000000a0
        /*03e4*/ 	.short	0x010a
        /*03e6*/ 	.byte	0xff
	.zero		1


	//   ....[46]....
        /*03e8*/ 	.word	0x00001db0
        /*03ec*/ 	.word	0x00000002
        /*03f0*/ 	.word	0x00000000
        /*03f4*/ 	.short	0x0101
        /*03f6*/ 	.byte	0xff
	.zero		1


	//   ....[47]....
        /*03f8*/ 	.word	0x00002310
        /*03fc*/ 	.word	0x000000ff
        /*0400*/ 	.word	0x00000000
        /*0404*/ 	.short	0x010a
        /*0406*/ 	.byte	0x05
	.zero		1


	//   ....[48]....
        /*0408*/ 	.word	0x000023a0
        /*040c*/ 	.word	0x000000ff
        /*0410*/ 	.word	0x00000000
        /*0414*/ 	.short	0x010a
        /*0416*/ 	.byte	0x05
	.zero		1


	//   ....[49]....
        /*0418*/ 	.word	0x00002430
        /*041c*/ 	.word	0x000000ff
        /*0420*/ 	.word	0x00000000
        /*0424*/ 	.short	0x010a
        /*0426*/ 	.byte	0x05
	.zero		1


	//   ....[50]....
        /*0428*/ 	.word	0x000024c0
        /*042c*/ 	.word	0x000000ff
        /*0430*/ 	.word	0x00000000
        /*0434*/ 	.short	0x010a
        /*0436*/ 	.byte	0x05
	.zero		1


	//   ....[51]....
        /*0438*/ 	.word	0x00002560
        /*043c*/ 	.word	0x00000000
        /*0440*/ 	.word	0x00000000
        /*0444*/ 	.short	0x010a
        /*0446*/ 	.byte	0xff
	.zero		1


	//   ....[52]....
        /*0448*/ 	.word	0x00002680
        /*044c*/ 	.word	0x00000000
        /*0450*/ 	.word	0x00000100
        /*0454*/ 	.short	0x010a
        /*0456*/ 	.byte	0xff
	.zero		1


	//   ....[53]....
        /*0458*/ 	.word	0x000026f0
        /*045c*/ 	.word	0x00000000
        /*0460*/ 	.word	0x00000000
        /*0464*/ 	.short	0x0101
        /*0466*/ 	.byte	0xff
	.zero		1


	//   ....[54]....
        /*0468*/ 	.word	0x00002710
        /*046c*/ 	.word	0x000000ff
        /*0470*/ 	.word	0x000000b0
        /*0474*/ 	.short	0x010a
        /*0476*/ 	.byte	0x05
	.zero		1


	//   ....[55]....
        /*0478*/ 	.word	0x00002830
        /*047c*/ 	.word	0x00000000
        /*0480*/ 	.word	0x000000a0
        /*0484*/ 	.short	0x010a
        /*0486*/ 	.byte	0xff
	.zero		1


	//   ....[56]....
        /*0488*/ 	.word	0x00002930
        /*048c*/ 	.word	0x00000000
        /*0490*/ 	.word	0x00000000
        /*0494*/ 	.short	0x0101
        /*0496*/ 	.byte	0xff
	.zero		1


	//   ....[57]....
        /*0498*/ 	.word	0x000029c0
        /*049c*/ 	.word	0x000000ff
        /*04a0*/ 	.word	0x000000b0
        /*04a4*/ 	.short	0x0106
        /*04a6*/ 	.byte	0x05
	.zero		1


	//   ....[58]....
        /*04a8*/ 	.word	0x000029e0
        /*04ac*/ 	.word	0x000000ff
        /*04b0*/ 	.word	0x000000b0
        /*04b4*/ 	.short	0x010a
        /*04b6*/ 	.byte	0x05
	.zero		1


	//   ....[59]....
        /*04b8*/ 	.word	0x00002a70
        /*04bc*/ 	.word	0x000000ff
        /*04c0*/ 	.word	0x000000b0
        /*04c4*/ 	.short	0x0106
        /*04c6*/ 	.byte	0x04
	.zero		1


	//   ....[60]....
        /*04c8*/ 	.word	0x00002ab0
        /*04cc*/ 	.word	0x00000000
        /*04d0*/ 	.word	0x000000b0
        /*04d4*/ 	.short	0x010a
        /*04d6*/ 	.byte	0xff
	.zero		1


	//   ....[61]....
        /*04d8*/ 	.word	0x00002fb0
        /*04dc*/ 	.word	0x00000000
        /*04e0*/ 	.word	0x000000a0
        /*04e4*/ 	.short	0x010a
        /*04e6*/ 	.byte	0xff
	.zero		1


	//   ....[62]....
        /*04e8*/ 	.word	0x000030c0
        /*04ec*/ 	.word	0x00000003
        /*04f0*/ 	.word	0x00000000
        /*04f4*/ 	.short	0x0101
        /*04f6*/ 	.byte	0xff
	.zero		1


	//   ....[63]....
        /*04f8*/ 	.word	0x000030d0
        /*04fc*/ 	.word	0x000000ff
        /*0500*/ 	.word	0x00000000
        /*0504*/ 	.short	0x010a
        /*0506*/ 	.byte	0x04
	.zero		1


	//   ....[64]....
        /*0508*/ 	.word	0x000030f0
        /*050c*/ 	.word	0x000000ff
        /*0510*/ 	.word	0x000000e0
        /*0514*/ 	.short	0x010a
        /*0516*/ 	.byte	0x08
	.zero		1


	//   ....[65]....
        /*0518*/ 	.word	0x000031c0
        /*051c*/ 	.word	0x000000ff
        /*0520*/ 	.word	0x00000000
        /*0524*/ 	.short	0x010a
        /*0526*/ 	.byte	0x07
	.zero		1


	//   ....[66]....
        /*0528*/ 	.word	0x00003300
        /*052c*/ 	.word	0x000000ff
        /*0530*/ 	.word	0x00000000
        /*0534*/ 	.short	0x010a
        /*0536*/ 	.byte	0x04
	.zero		1


	//   ....[67]....
        /*0538*/ 	.word	0x000034f0
        /*053c*/ 	.word	0x000000ff
        /*0540*/ 	.word	0x00000000
        /*0544*/ 	.short	0x010a
        /*0546*/ 	.byte	0x05
	.zero		1


	//   ....[68]....
        /*0548*/ 	.word	0x00003580
        /*054c*/ 	.word	0x000000ff
        /*0550*/ 	.word	0x00000000
        /*0554*/ 	.short	0x010a
        /*0556*/ 	.byte	0x05
	.zero		1


	//   ....[69]....
        /*0558*/ 	.word	0x00003610
        /*055c*/ 	.word	0x000000ff
        /*0560*/ 	.word	0x00000000
        /*0564*/ 	.short	0x010a
        /*0566*/ 	.byte	0x05
	.zero		1


	//   ....[70]....
        /*0568*/ 	.word	0x000036a0
        /*056c*/ 	.word	0x000000ff
        /*0570*/ 	.word	0x00000000
        /*0574*/ 	.short	0x010a
        /*0576*/ 	.byte	0x07
	.zero		1


	//   ....[71]....
        /*0578*/ 	.word	0x00003b20
        /*057c*/ 	.word	0x00000000
        /*0580*/ 	.word	0x000000a0
        /*0584*/ 	.short	0x010a
        /*0586*/ 	.byte	0xff
	.zero		1


	//   ....[72]....
        /*0588*/ 	.word	0x00003be0
        /*058c*/ 	.word	0x00000000
        /*0590*/ 	.word	0x00000000
        /*0594*/ 	.short	0x0101
        /*0596*/ 	.byte	0xff
	.zero		1


	//   ....[73]....
        /*0598*/ 	.word	0x00003f00
        /*059c*/ 	.word	0x000000ff
        /*05a0*/ 	.word	0x00000098
        /*05a4*/ 	.short	0x010a
        /*05a6*/ 	.byte	0x07
	.zero		1


	//   ....[74]....
        /*05a8*/ 	.word	0x000040f0
        /*05ac*/ 	.word	0x000000ff
        /*05b0*/ 	.word	0x00000070
        /*05b4*/ 	.short	0x010a
        /*05b6*/ 	.byte	0x07
	.zero		1


	//   ....[75]....
        /*05b8*/ 	.word	0x00004260
        /*05bc*/ 	.word	0x000000ff
        /*05c0*/ 	.word	0x00000050
        /*05c4*/ 	.short	0x010b
        /*05c6*/ 	.byte	0x07
	.zero		1


	//   ....[76]....
        /*05c8*/ 	.word	0x00004270
        /*05cc*/ 	.word	0x000000ff
        /*05d0*/ 	.word	0x00000000
        /*05d4*/ 	.short	0x0101
        /*05d6*/ 	.byte	0x08
	.zero		1


	//   ....[77]....
        /*05d8*/ 	.word	0x00004280
        /*05dc*/ 	.word	0x000000ff
        /*05e0*/ 	.word	0x00000078
        /*05e4*/ 	.short	0x010a
        /*05e6*/ 	.byte	0x07
	.zero		1


	//   ....[78]....
        /*05e8*/ 	.word	0x000043d0
        /*05ec*/ 	.word	0x000000ff
        /*05f0*/ 	.word	0x00000058
        /*05f4*/ 	.short	0x010b
        /*05f6*/ 	.byte	0x07
	.zero		1


	//   ....[79]....
        /*05f8*/ 	.word	0x000043e0
        /*05fc*/ 	.word	0x000000ff
        /*0600*/ 	.word	0x00000000
        /*0604*/ 	.short	0x0101
        /*0606*/ 	.byte	0x08
	.zero		1


	//   ....[80]....
        /*0608*/ 	.word	0x000043f0
        /*060c*/ 	.word	0x000000ff
        /*0610*/ 	.word	0x00000080
        /*0614*/ 	.short	0x010a
        /*0616*/ 	.byte	0x07
	.zero		1


	//   ....[81]....
        /*0618*/ 	.word	0x00004570
        /*061c*/ 	.word	0x000000ff
        /*0620*/ 	.word	0x00000060
        /*0624*/ 	.short	0x010b
        /*0626*/ 	.byte	0x07
	.zero		1


	//   ....[82]....
        /*0628*/ 	.word	0x000045b0
        /*062c*/ 	.word	0x000000ff
        /*0630*/ 	.word	0x00000000
        /*0634*/ 	.short	0x0101
        /*0636*/ 	.byte	0x08
	.zero		1


	//   ....[83]....
        /*0638*/ 	.word	0x000045f0
        /*063c*/ 	.word	0x000000ff
        /*0640*/ 	.word	0x00000088
        /*0644*/ 	.short	0x010a
        /*0646*/ 	.byte	0x07
	.zero		1


	//   ....[84]....
        /*0648*/ 	.word	0x00004830
        /*064c*/ 	.word	0x000000ff
        /*0650*/ 	.word	0x00000068
        /*0654*/ 	.short	0x010b
        /*0656*/ 	.byte	0x07
	.zero		1


	//   ....[85]....
        /*0658*/ 	.word	0x00004850
        /*065c*/ 	.word	0x000000ff
        /*0660*/ 	.word	0x00000000
        /*0664*/ 	.short	0x0101
        /*0666*/ 	.byte	0x0d
	.zero		1


	//   ....[86]....
        /*0668*/ 	.word	0x00004880
        /*066c*/ 	.word	0x000000ff
        /*0670*/ 	.word	0x00000070
        /*0674*/ 	.short	0x010a
        /*0676*/ 	.byte	0x07
	.zero		1


	//   ....[87]....
        /*0678*/ 	.word	0x000048a0
        /*067c*/ 	.word	0x000000ff
        /*0680*/ 	.word	0x00000078
        /*0684*/ 	.short	0x010a
        /*0686*/ 	.byte	0x07
	.zero		1


	//   ....[88]....
        /*0688*/ 	.word	0x000048c0
        /*068c*/ 	.word	0x000000ff
        /*0690*/ 	.word	0x00000080
        /*0694*/ 	.short	0x010a
        /*0696*/ 	.byte	0x07
	.zero		1


	//   ....[89]....
        /*0698*/ 	.word	0x00004900
        /*069c*/ 	.word	0x00000000
        /*06a0*/ 	.word	0x00000088
        /*06a4*/ 	.short	0x010a
        /*06a6*/ 	.byte	0xff
	.zero		1


	//   ....[90]....
        /*06a8*/ 	.word	0x00004c30
        /*06ac*/ 	.word	0x00000000
        /*06b0*/ 	.word	0x000000a0
        /*06b4*/ 	.short	0x010a
        /*06b6*/ 	.byte	0xff
	.zero		1


	//   ....[91]....
        /*06b8*/ 	.word	0x00004d40
        /*06bc*/ 	.word	0x00000000
        /*06c0*/ 	.word	0x00000000
        /*06c4*/ 	.short	0x0101
        /*06c6*/ 	.byte	0xff
	.zero		1


	//   ....[92]....
        /*06c8*/ 	.word	0x00005790
        /*06cc*/ 	.word	0x000000ff
        /*06d0*/ 	.word	0x00000050
        /*06d4*/ 	.short	0x010a
        /*06d6*/ 	.byte	0x30
	.zero		1


	//   ....[93]....
        /*06d8*/ 	.word	0x000057d0
        /*06dc*/ 	.word	0x00000040
        /*06e0*/ 	.word	0x000000c0
        /*06e4*/ 	.short	0x010a
        /*06e6*/ 	.byte	0xff
	.zero		1


	//   ....[94]....
        /*06e8*/ 	.word	0x000058c0
        /*06ec*/ 	.word	0x000000ff
        /*06f0*/ 	.word	0x00000050
        /*06f4*/ 	.short	0x010a
        /*06f6*/ 	.byte	0x30
	.zero		1


	//   ....[95]....
        /*06f8*/ 	.word	0x000059b0
        /*06fc*/ 	.word	0x00000040
        /*0700*/ 	.word	0x000000c0
        /*0704*/ 	.short	0x010a
        /*0706*/ 	.byte	0xff
	.zero		1


	//   ....[96]....
        /*0708*/ 	.word	0x00006480
        /*070c*/ 	.word	0x00000000
        /*0710*/ 	.word	0x00000000
        /*0714*/ 	.short	0x0101
        /*0716*/ 	.byte	0xff
	.zero		1


	//   ....[97]....
        /*0718*/ 	.word	0x00006490
        /*071c*/ 	.word	0x00000002
        /*0720*/ 	.word	0x00000050
        /*0724*/ 	.short	0x010a
        /*0726*/ 	.byte	0xff
	.zero		1


	//   ....[98]....
        /*0728*/ 	.word	0x00006570
        /*072c*/ 	.word	0x00000002
        /*0730*/ 	.word	0x00000050
        /*0734*/ 	.short	0x010a
        /*0736*/ 	.byte	0xff
	.zero		1


	//   ....[99]....
        /*0738*/ 	.word	0x000070d0
        /*073c*/ 	.word	0x00000048
        /*0740*/ 	.word	0x00000000
        /*0744*/ 	.short	0x0101
        /*0746*/ 	.byte	0xff
	.zero		1


	//   ....[100]....
        /*0748*/ 	.word	0x000070f0
        /*074c*/ 	.word	0x00000000
        /*0750*/ 	.word	0x00000050
        /*0754*/ 	.short	0x010a
        /*0756*/ 	.byte	0xff
	.zero		1


	//   ....[101]....
        /*0758*/ 	.word	0x000071c0
        /*075c*/ 	.word	0x00000000
        /*0760*/ 	.word	0x00000050
        /*0764*/ 	.short	0x010a
        /*0766*/ 	.byte	0xff
	.zero		1


	//   ....[102]....
        /*0768*/ 	.word	0x00007d20
        /*076c*/ 	.word	0x00000048
        /*0770*/ 	.word	0x00000000
        /*0774*/ 	.short	0x0101
        /*0776*/ 	.byte	0xff
	.zero		1


	//   ....[103]....
        /*0778*/ 	.word	0x00007d40
        /*077c*/ 	.word	0x00000000
        /*0780*/ 	.word	0x00000050
        /*0784*/ 	.short	0x010a
        /*0786*/ 	.byte	0xff
	.zero		1


	//   ....[104]....
        /*0788*/ 	.word	0x00007e10
        /*078c*/ 	.word	0x00000000
        /*0790*/ 	.word	0x00000050
        /*0794*/ 	.short	0x010a
        /*0796*/ 	.byte	0xff
	.zero		1


	//   ....[105]....
        /*0798*/ 	.word	0x00008170
        /*079c*/ 	.word	0x000000ff
        /*07a0*/ 	.word	0x00000000
        /*07a4*/ 	.short	0x0101
        /*07a6*/ 	.byte	0x05
	.zero		1


	//   ....[106]....
        /*07a8*/ 	.word	0x000089d0
        /*07ac*/ 	.word	0x00000000
        /*07b0*/ 	.word	0x00000000
        /*07b4*/ 	.short	0x0101
        /*07b6*/ 	.byte	0xff
	.zero		1


	//   ....[107]....
        /*07b8*/ 	.word	0x00008c40
        /*07bc*/ 	.word	0x000000ff
        /*07c0*/ 	.word	0x00000000
        /*07c4*/ 	.short	0x0101
        /*07c6*/ 	.byte	0x04
	.zero		1


	//   ....[108]....
        /*07c8*/ 	.word	0x00008c60
        /*07cc*/ 	.word	0x00000002
        /*07d0*/ 	.word	0x00000110
        /*07d4*/ 	.short	0x010a
        /*07d6*/ 	.byte	0xff
	.zero		1


	//   ....[109]....
        /*07d8*/ 	.word	0x00008cc0
        /*07dc*/ 	.word	0x00000002
        /*07e0*/ 	.word	0x00000028
        /*07e4*/ 	.short	0x010a
        /*07e6*/ 	.byte	0xff
	.zero		1


	//   ....[110]....
        /*07e8*/ 	.word	0x00008d20
        /*07ec*/ 	.word	0x00000002
        /*07f0*/ 	.word	0x00000028
        /*07f4*/ 	.short	0x010a
        /*07f6*/ 	.byte	0xff
	.zero		1


	//   ....[111]....
        /*07f8*/ 	.word	0x00008d70
        /*07fc*/ 	.word	0x00000002
        /*0800*/ 	.word	0x000000a0
        /*0804*/ 	.short	0x010a
        /*0806*/ 	.byte	0xff
	.zero		1


	//   ....[112]....
        /*0808*/ 	.word	0x00008dd0
        /*080c*/ 	.word	0x00000000
        /*0810*/ 	.word	0x00000000
        /*0814*/ 	.short	0x010a
        /*0816*/ 	.byte	0xff
	.zero		1


	//   ....[113]....
        /*0818*/ 	.word	0x00008e30
        /*081c*/ 	.word	0x00000000
        /*0820*/ 	.word	0x00000000
        /*0824*/ 	.short	0x010a
        /*0826*/ 	.byte	0xff
	.zero		1


	//   ....[114]....
        /*0828*/ 	.word	0x00008e90
        /*082c*/ 	.word	0x00000000
        /*0830*/ 	.word	0x00000000
        /*0834*/ 	.short	0x010a
        /*0836*/ 	.byte	0xff
	.zero		1


	//   ....[115]....
        /*0838*/ 	.word	0x00008ef0
        /*083c*/ 	.word	0x00000000
        /*0840*/ 	.word	0x00000000
        /*0844*/ 	.short	0x010a
        /*0846*/ 	.byte	0xff
	.zero		1


	//   ....[116]....
        /*0848*/ 	.word	0x00008f40
        /*084c*/ 	.word	0x00000000
        /*0850*/ 	.word	0x00000100
        /*0854*/ 	.short	0x010a
        /*0856*/ 	.byte	0xff
	.zero		1


	//   ....[117]....
        /*0858*/ 	.word	0x00008fa0
        /*085c*/ 	.word	0x00000000
        /*0860*/ 	.word	0x000000b0
        /*0864*/ 	.short	0x010a
        /*0866*/ 	.byte	0xff
	.zero		1


	//   ....[118]....
        /*0868*/ 	.word	0x00008ff0
        /*086c*/ 	.word	0x00000000
        /*0870*/ 	.word	0x000000a0
        /*0874*/ 	.short	0x010a
        /*0876*/ 	.byte	0xff
	.zero		1


	//   ....[119]....
        /*0878*/ 	.word	0x00009050
        /*087c*/ 	.word	0x00000000
        /*0880*/ 	.word	0x000000b0
        /*0884*/ 	.short	0x010a
        /*0886*/ 	.byte	0xff
	.zero		1


	//   ....[120]....
        /*0888*/ 	.word	0x000090a0
        /*088c*/ 	.word	0x00000000
        /*0890*/ 	.word	0x000000a0
        /*0894*/ 	.short	0x010a
        /*0896*/ 	.byte	0xff
	.zero		1


	//   ....[121]....
        /*0898*/ 	.word	0x00009100
        /*089c*/ 	.word	0x00000002
        /*08a0*/ 	.word	0x000000e0
        /*08a4*/ 	.short	0x010a
        /*08a6*/ 	.byte	0xff
	.zero		1


	//   ....[122]....
        /*08a8*/ 	.word	0x00009160
        /*08ac*/ 	.word	0x00000000
        /*08b0*/ 	.word	0x00000000
        /*08b4*/ 	.short	0x010a
        /*08b6*/ 	.byte	0xff
	.zero		1


	//   ....[123]....
        /*08b8*/ 	.word	0x000091c0
        /*08bc*/ 	.word	0x00000000
        /*08c0*/ 	.word	0x00000000
        /*08c4*/ 	.short	0x010a
        /*08c6*/ 	.byte	0xff
	.zero		1


	//   ....[124]....
        /*08c8*/ 	.word	0x00009220
        /*08cc*/ 	.word	0x00000000
        /*08d0*/ 	.word	0x00000000
        /*08d4*/ 	.short	0x010a
        /*08d6*/ 	.byte	0xff
	.zero		1


	//   ....[125]....
        /*08d8*/ 	.word	0x00009280
        /*08dc*/ 	.word	0x00000000
        /*08e0*/ 	.word	0x00000000
        /*08e4*/ 	.short	0x010a
        /*08e6*/ 	.byte	0xff
	.zero		1


	//   ....[126]....
        /*08e8*/ 	.word	0x000092e0
        /*08ec*/ 	.word	0x00000000
        /*08f0*/ 	.word	0x00000000
        /*08f4*/ 	.short	0x010a
        /*08f6*/ 	.byte	0xff
	.zero		1


	//   ....[127]....
        /*08f8*/ 	.word	0x00009330
        /*08fc*/ 	.word	0x00000000
        /*0900*/ 	.word	0x000000a0
        /*0904*/ 	.short	0x010a
        /*0906*/ 	.byte	0xff
	.zero		1


	//   ....[128]....
        /*0908*/ 	.word	0x00009390
        /*090c*/ 	.word	0x00000000
        /*0910*/ 	.word	0x00000098
        /*0914*/ 	.short	0x010a
        /*0916*/ 	.byte	0xff
	.zero		1


	//   ....[129]....
        /*0918*/ 	.word	0x000093f0
        /*091c*/ 	.word	0x00000000
        /*0920*/ 	.word	0x00000070
        /*0924*/ 	.short	0x010a
        /*0926*/ 	.byte	0xff
	.zero		1


	//   ....[130]....
        /*0928*/ 	.word	0x00009450
        /*092c*/ 	.word	0x00000000
        /*0930*/ 	.word	0x00000078
        /*0934*/ 	.short	0x010a
        /*0936*/ 	.byte	0xff
	.zero		1


	//   ....[131]....
        /*0938*/ 	.word	0x000094b0
        /*093c*/ 	.word	0x00000000
        /*0940*/ 	.word	0x00000080
        /*0944*/ 	.short	0x010a
        /*0946*/ 	.byte	0xff
	.zero		1


	//   ....[132]....
        /*0948*/ 	.word	0x00009510
        /*094c*/ 	.word	0x00000000
        /*0950*/ 	.word	0x00000088
        /*0954*/ 	.short	0x010a
        /*0956*/ 	.byte	0xff
	.zero		1


	//   ....[133]....
        /*0958*/ 	.word	0x00009570
        /*095c*/ 	.word	0x00000000
        /*0960*/ 	.word	0x00000070
        /*0964*/ 	.short	0x010a
        /*0966*/ 	.byte	0xff
	.zero		1


	//   ....[134]....
        /*0968*/ 	.word	0x000095d0
        /*096c*/ 	.word	0x00000000
        /*0970*/ 	.word	0x00000078
        /*0974*/ 	.short	0x010a
        /*0976*/ 	.byte	0xff
	.zero		1


	//   ....[135]....
        /*0978*/ 	.word	0x00009630
        /*097c*/ 	.word	0x00000000
        /*0980*/ 	.word	0x00000080
        /*0984*/ 	.short	0x010a
        /*0986*/ 	.byte	0xff
	.zero		1


	//   ....[136]....
        /*0988*/ 	.word	0x00009680
        /*098c*/ 	.word	0x00000000
        /*0990*/ 	.word	0x000000a0
        /*0994*/ 	.short	0x010a
        /*0996*/ 	.byte	0xff
	.zero		1


	//   ....[137]....
        /*0998*/ 	.word	0x000096e0
        /*099c*/ 	.word	0x00000002
        /*09a0*/ 	.word	0x00000050
        /*09a4*/ 	.short	0x010a
        /*09a6*/ 	.byte	0xff
	.zero		1


	//   ....[138]....
        /*09a8*/ 	.word	0x00009730
        /*09ac*/ 	.word	0x00000040
        /*09b0*/ 	.word	0x000000c0
        /*09b4*/ 	.short	0x010a
        /*09b6*/ 	.byte	0xff
	.zero		1


	//   ....[139]....
        /*09b8*/ 	.word	0x00009780
        /*09bc*/ 	.word	0x00000002
        /*09c0*/ 	.word	0x00000050
        /*09c4*/ 	.short	0x010a
        /*09c6*/ 	.byte	0xff
	.zero		1


	//   ....[140]....
        /*09c8*/ 	.word	0x000097d0
        /*09cc*/ 	.word	0x00000000
        /*09d0*/ 	.word	0x00000050
        /*09d4*/ 	.short	0x010a
        /*09d6*/ 	.byte	0xff
	.zero		1


	//   ....[141]....
        /*09d8*/ 	.word	0x00009820
        /*09dc*/ 	.word	0x00000000
        /*09e0*/ 	.word	0x00000050
        /*09e4*/ 	.short	0x010a
        /*09e6*/ 	.byte	0xff
	.zero		1


	//----- nvinfo : EIATTR_NUM_MBARRIERS
	.align		4
.L_47:
        /*09e8*/ 	.byte	0x03, 0x38
        /*09ea*/ 	.short	0x0024


	//----- nvinfo : EIATTR_EXIT_INSTR_OFFSETS
	.align		4
        /*09ec*/ 	.byte	0x04, 0x1c
        /*09ee*/ 	.short	(.L_49 - .L_48)


	//   ....[0]....
.L_48:
        /*09f0*/ 	.word	0x00002590


	//   ....[1]....
        /*09f4*/ 	.word	0x00002a80


	//   ....[2]....
        /*09f8*/ 	.word	0x00002ae0


	//   ....[3]....
        /*09fc*/ 	.word	0x00003900


	//   ....[4]....
        /*0a00*/ 	.word	0x00004930


	//   ....[5]....
        /*0a04*/ 	.word	0x00004970


	//   ....[6]....
        /*0a08*/ 	.word	0x00008b30


	//   ....[7]....
        /*0a0c*/ 	.word	0x00008bb0


	//   ....[8]....
        /*0a10*/ 	.word	0x00008be0


	//   ....[9]....
        /*0a14*/ 	.word	0x00008c50


	//----- nvinfo : EIATTR_MAX_THREADS
	.align		4
.L_49:
        /*0a18*/ 	.byte	0x04, 0x05
        /*0a1a*/ 	.short	(.L_51 - .L_50)
.L_50:
        /*0a1c*/ 	.word	0x00000100
        /*0a20*/ 	.word	0x00000001
        /*0a24*/ 	.word	0x00000001


	//----- nvinfo : EIATTR_CRS_STACK_SIZE
	.align		4
.L_51:
        /*0a28*/ 	.byte	0x04, 0x1e
        /*0a2a*/ 	.short	(.L_53 - .L_52)
.L_52:
        /*0a2c*/ 	.word	0x00000000


	//----- nvinfo : EIATTR_CBANK_PARAM_SIZE
	.align		4
.L_53:
        /*0a30*/ 	.byte	0x03, 0x19
        /*0a32*/ 	.short	0x0800


	//----- nvinfo : EIATTR_PARAM_CBANK
	.align		4
        /*0a34*/ 	.byte	0x04, 0x0a
        /*0a36*/ 	.short	(.L_55 - .L_54)
	.align		4
.L_54:
        /*0a38*/ 	.word	index@(.nv.constant0._ZN7cutlass13device_kernelINS_4gemm6kernel13GemmUniversalIN4cute5tupleIJiiiiEEENS1_10collective13CollectiveMmaINS1_35MainloopSm100TmaUmmaWarpSpecializedILi5ELi2ELi4ENS5_IJNS4_1CILi1EEESB_SB_EEEEENS5_IJNSA_ILi128EEESE_NSA_ILi32EEEEEENS_10bfloat16_tENS5_IJlSB_lEEESH_SI_NS4_8TiledMMAINS4_8MMA_AtomIJNS4_20SM100_MMA_F16BF16_SSISH_SH_fLi128ELi128ELNS4_4UMMA5MajorE0ELSN_0ELNSM_7ScaleInE0ELSO_0EEEEEENS4_6LayoutISC_NS5_IJNSA_ILi0EEESS_SS_EEEEENS5_IJNS4_10UnderscoreESV_SV_EEEEENS4_13SM90_TMA_LOADENS4_14ComposedLayoutINS4_7SwizzleILi2ELi4ELi3EEENS4_18smem_ptr_flag_bitsILi16EEENSR_INS5_IJNSA_ILi8EEESF_EEENS5_IJSF_SB_EEEEEEEvNS4_8identityESY_S18_vS19_EENS_8epilogue10collective18CollectiveEpilogueINS1B_23Sm100TmaWarpSpecializedILi4ELi2ELi32ELb1ELb0EEEJSG_NS5_IJNSR_ISE_SB_EENSR_ISF_SB_EEEEESH_SI_SH_SI_NS1B_6fusion15FusionCallbacksIS1F_NS1J_17LinearCombinationISH_fSH_fLNS_15FloatRoundStyleE2EEESG_S1I_JEEENS4_5SM1004TMEM4LOAD26SM100_TMEM_LOAD_32dp32b32xESY_S18_NS4_39AutoVectorizingCopyWithAssumedAlignmentILi128EEENS4_14SM90_TMA_STOREES18_S1U_S1U_EEEvvEEEEvNT_6ParamsE)
        /*0a3c*/ 	.short	0x0380
        /*0a3e*/ 	.short	0x0800


	//----- nvinfo : EIATTR_SW_WAR
	.align		4
.L_55:
        /*0a40*/ 	.byte	0x04, 0x36
        /*0a42*/ 	.short	(.L_57 - .L_56)
.L_56:
        /*0a44*/ 	.word	0x00000008
.L_57:


//--------------------- .nv.callgraph             --------------------------
	.section	.nv.callgraph,"",@"SHT_CUDA_CALLGRAPH"
	.align	4
	.sectionentsize	8
	.align		4
        /*0000*/ 	.word	0x00000000
	.align		4
        /*0004*/ 	.word	0xffffffff
	.align		4
        /*0008*/ 	.word	index@(_ZN7cutlass13device_kernelINS_4gemm6kernel13GemmUniversalIN4cute5tupleIJiiiiEEENS1_10collective13CollectiveMmaINS1_35MainloopSm100TmaUmmaWarpSpecializedILi5ELi2ELi4ENS5_IJNS4_1CILi1EEESB_SB_EEEEENS5_IJNSA_ILi128EEESE_NSA_ILi32EEEEEENS_10bfloat16_tENS5_IJlSB_lEEESH_SI_NS4_8TiledMMAINS4_8MMA_AtomIJNS4_20SM100_MMA_F16BF16_SSISH_SH_fLi128ELi128ELNS4_4UMMA5MajorE0ELSN_0ELNSM_7ScaleInE0ELSO_0EEEEEENS4_6LayoutISC_NS5_IJNSA_ILi0EEESS_SS_EEEEENS5_IJNS4_10UnderscoreESV_SV_EEEEENS4_13SM90_TMA_LOADENS4_14ComposedLayoutINS4_7SwizzleILi2ELi4ELi3EEENS4_18smem_ptr_flag_bitsILi16EEENSR_INS5_IJNSA_ILi8EEESF_EEENS5_IJSF_SB_EEEEEEEvNS4_8identityESY_S18_vS19_EENS_8epilogue10collective18CollectiveEpilogueINS1B_23Sm100TmaWarpSpecializedILi4ELi2ELi32ELb1ELb0EEEJSG_NS5_IJNSR_ISE_SB_EENSR_ISF_SB_EEEEESH_SI_SH_SI_NS1B_6fusion15FusionCallbacksIS1F_NS1J_17LinearCombinationISH_fSH_fLNS_15FloatRoundStyleE2EEESG_S1I_JEEENS4_5SM1004TMEM4LOAD26SM100_TMEM_LOAD_32dp32b32xESY_S18_NS4_39AutoVectorizingCopyWithAssumedAlignmentILi128EEENS4_14SM90_TMA_STOREES18_S1U_S1U_EEEvvEEEEvNT_6ParamsE)
	.align		4
        /*000c*/ 	.word	index@(__assertfail)
	.align		4
        /*0010*/ 	.word	0x00000000
	.align		4
        /*0014*/ 	.word	0xfffffffe
	.align		4
        /*0018*/ 	.word	0x00000000
	.align		4
        /*001c*/ 	.word	0xfffffffd
	.align		4
        /*0020*/ 	.word	0x00000000
	.align		4
        /*0024*/ 	.word	0xfffffffc


//--------------------- .nv.constant4             --------------------------
	.section	.nv.constant4,"a",@progbits
	.align	8
	.align		8
.nv.constant4:
        /*0000*/ 	.dword	__assertfail
	.align		8
        /*0008*/ 	.dword	__unnamed_1
	.align		8
        /*0010*/ 	.dword	__unnamed_2
	.align		8
        /*0018*/ 	.dword	_ZN40_INTERNAL_e2bec42f_4_k_cu_f9838379_323114cuda3std3__45__cpo5beginE
	.align		8
        /*0020*/ 	.dword	_ZN40_INTERNAL_e2bec42f_4_k_cu_f9838379_323114cuda3std3__45__cpo3endE
	.align		8
        /*0028*/ 	.dword	_ZN40_INTERNAL_e2bec42f_4_k_cu_f9838379_323114cuda3std3__45__cpo6cbeginE
	.align		8
        /*0030*/ 	.dword	_ZN40_INTERNAL_e2bec42f_4_k_cu_f9838379_323114cuda3std3__45__cpo4cendE
	.align		8
        /*0038*/ 	.dword	_ZN40_INTERNAL_e2bec42f_4_k_cu_f9838379_323114cuda3std3__442_GLOBAL__N__e2bec42f_4_k_cu_f9838379_323116ignoreE
	.align		8
        /*0040*/ 	.dword	_ZN40_INTERNAL_e2bec42f_4_k_cu_f9838379_323114cuda3std3__419piecewise_constructE
	.align		8
        /*0048*/ 	.dword	_ZN40_INTERNAL_e2bec42f_4_k_cu_f9838379_323114cuda3std3__48in_placeE
	.align		8
        /*0050*/ 	.dword	_ZN40_INTERNAL_e2bec42f_4_k_cu_f9838379_323114cuda3std6ranges3__45__cpo4swapE
	.align		8
        /*0058*/ 	.dword	_ZN40_INTERNAL_e2bec42f_4_k_cu_f9838379_323114cuda3std6ranges3__45__cpo9iter_moveE
	.align		8
        /*0060*/ 	.dword	_ZN40_INTERNAL_e2bec42f_4_k_cu_f9838379_323114cute7productE
	.align		8
        /*0068*/ 	.dword	_ZN40_INTERNAL_e2bec42f_4_k_cu_f9838379_323114cute1_E
	.align		8
        /*0070*/ 	.dword	$str$25
	.align		8
        /*0078*/ 	.dword	$str$26
	.align		8
        /*0080*/ 	.dword	$str$27
	.align		8
        /*0088*/ 	.dword	$str$28


//--------------------- .text._ZN7cutlass13device_kernelINS_4gemm6kernel13GemmUniversalIN4cute5tupleIJiiiiEEENS1_10collective13CollectiveMmaINS1_35MainloopSm100TmaUmmaWarpSpecializedILi5ELi2ELi4ENS5_IJNS4_1CILi1EEESB_SB_EEEEENS5_IJNSA_ILi128EEESE_NSA_ILi32EEEEEENS_10bfloat16_tENS5_IJlSB_lEEESH_SI_NS4_8TiledMMAINS4_8MMA_AtomIJNS4_20SM100_MMA_F16BF16_SSISH_SH_fLi128ELi128ELNS4_4UMMA5MajorE0ELSN_0ELNSM_7ScaleInE0ELSO_0EEEEEENS4_6LayoutISC_NS5_IJNSA_ILi0EEESS_SS_EEEEENS5_IJNS4_10UnderscoreESV_SV_EEEEENS4_13SM90_TMA_LOADENS4_14ComposedLayoutINS4_7SwizzleILi2ELi4ELi3EEENS4_18smem_ptr_flag_bitsILi16EEENSR_INS5_IJNSA_ILi8EEESF_EEENS5_IJSF_SB_EEEEEEEvNS4_8identityESY_S18_vS19_EENS_8epilogue10collective18CollectiveEpilogueINS1B_23Sm100TmaWarpSpecializedILi4ELi2ELi32ELb1ELb0EEEJSG_NS5_IJNSR_ISE_SB_EENSR_ISF_SB_EEEEESH_SI_SH_SI_NS1B_6fusion15FusionCallbacksIS1F_NS1J_17LinearCombinationISH_fSH_fLNS_15FloatRoundStyleE2EEESG_S1I_JEEENS4_5SM1004TMEM4LOAD26SM100_TMEM_LOAD_32dp32b32xESY_S18_NS4_39AutoVectorizingCopyWithAssumedAlignmentILi128EEENS4_14SM90_TMA_STOREES18_S1U_S1U_EEEvvEEEEvNT_6ParamsE --------------------------
	.section	.text._ZN7cutlass13device_kernelINS_4gemm6kernel13GemmUniversalIN4cute5tupleIJiiiiEEENS1_10collective13CollectiveMmaINS1_35MainloopSm100TmaUmmaWarpSpecializedILi5ELi2ELi4ENS5_IJNS4_1CILi1EEESB_SB_EEEEENS5_IJNSA_ILi128EEESE_NSA_ILi32EEEEEENS_10bfloat16_tENS5_IJlSB_lEEESH_SI_NS4_8TiledMMAINS4_8MMA_AtomIJNS4_20SM100_MMA_F16BF16_SSISH_SH_fLi128ELi128ELNS4_4UMMA5MajorE0ELSN_0ELNSM_7ScaleInE0ELSO_0EEEEEENS4_6LayoutISC_NS5_IJNSA_ILi0EEESS_SS_EEEEENS5_IJNS4_10UnderscoreESV_SV_EEEEENS4_13SM90_TMA_LOADENS4_14ComposedLayoutINS4_7SwizzleILi2ELi4ELi3EEENS4_18smem_ptr_flag_bitsILi16EEENSR_INS5_IJNSA_ILi8EEESF_EEENS5_IJSF_SB_EEEEEEEvNS4_8identityESY_S18_vS19_EENS_8epilogue10collective18CollectiveEpilogueINS1B_23Sm100TmaWarpSpecializedILi4ELi2ELi32ELb1ELb0EEEJSG_NS5_IJNSR_ISE_SB_EENSR_ISF_SB_EEEEESH_SI_SH_SI_NS1B_6fusion15FusionCallbacksIS1F_NS1J_17LinearCombinationISH_fSH_fLNS_15FloatRoundStyleE2EEESG_S1I_JEEENS4_5SM1004TMEM4LOAD26SM100_TMEM_LOAD_32dp32b32xESY_S18_NS4_39AutoVectorizingCopyWithAssumedAlignmentILi128EEENS4_14SM90_TMA_STOREES18_S1U_S1U_EEEvvEEEEvNT_6ParamsE,"ax",@progbits
	.align	128
.text._ZN7cutlass13device_kernelINS_4gemm6kernel13GemmUniversalIN4cute5tupleIJiiiiEEENS1_10collective13CollectiveMmaINS1_35MainloopSm100TmaUmmaWarpSpecializedILi5ELi2ELi4ENS5_IJNS4_1CILi1EEESB_SB_EEEEENS5_IJNSA_ILi128EEESE_NSA_ILi32EEEEEENS_10bfloat16_tENS5_IJlSB_lEEESH_SI_NS4_8TiledMMAINS4_8MMA_AtomIJNS4_20SM100_MMA_F16BF16_SSISH_SH_fLi128ELi128ELNS4_4UMMA5MajorE0ELSN_0ELNSM_7ScaleInE0ELSO_0EEEEEENS4_6LayoutISC_NS5_IJNSA_ILi0EEESS_SS_EEEEENS5_IJNS4_10UnderscoreESV_SV_EEEEENS4_13SM90_TMA_LOADENS4_14ComposedLayoutINS4_7SwizzleILi2ELi4ELi3EEENS4_18smem_ptr_flag_bitsILi16EEENSR_INS5_IJNSA_ILi8EEESF_EEENS5_IJSF_SB_EEEEEEEvNS4_8identityESY_S18_vS19_EENS_8epilogue10collective18CollectiveEpilogueINS1B_23Sm100TmaWarpSpecializedILi4ELi2ELi32ELb1ELb0EEEJSG_NS5_IJNSR_ISE_SB_EENSR_ISF_SB_EEEEESH_SI_SH_SI_NS1B_6fusion15FusionCallbacksIS1F_NS1J_17LinearCombinationISH_fSH_fLNS_15FloatRoundStyleE2EEESG_S1I_JEEENS4_5SM1004TMEM4LOAD26SM100_TMEM_LOAD_32dp32b32xESY_S18_NS4_39AutoVectorizingCopyWithAssumedAlignmentILi128EEENS4_14SM90_TMA_STOREES18_S1U_S1U_EEEvvEEEEvNT_6ParamsE:
        .type           _ZN7cutlass13device_kernelINS_4gemm6kernel13GemmUniversalIN4cute5tupleIJiiiiEEENS1_10collective13CollectiveMmaINS1_35MainloopSm100TmaUmmaWarpSpecializedILi5ELi2ELi4ENS5_IJNS4_1CILi1EEESB_SB_EEEEENS5_IJNSA_ILi128EEESE_NSA_ILi32EEEEEENS_10bfloat16_tENS5_IJlSB_lEEESH_SI_NS4_8TiledMMAINS4_8MMA_AtomIJNS4_20SM100_MMA_F16BF16_SSISH_SH_fLi128ELi128ELNS4_4UMMA5MajorE0ELSN_0ELNSM_7ScaleInE0ELSO_0EEEEEENS4_6LayoutISC_NS5_IJNSA_ILi0EEESS_SS_EEEEENS5_IJNS4_10UnderscoreESV_SV_EEEEENS4_13SM90_TMA_LOADENS4_14ComposedLayoutINS4_7SwizzleILi2ELi4ELi3EEENS4_18smem_ptr_flag_bitsILi16EEENSR_INS5_IJNSA_ILi8EEESF_EEENS5_IJSF_SB_EEEEEEEvNS4_8identityESY_S18_vS19_EENS_8epilogue10collective18CollectiveEpilogueINS1B_23Sm100TmaWarpSpecializedILi4ELi2ELi32ELb1ELb0EEEJSG_NS5_IJNSR_ISE_SB_EENSR_ISF_SB_EEEEESH_SI_SH_SI_NS1B_6fusion15FusionCallbacksIS1F_NS1J_17LinearCombinationISH_fSH_fLNS_15FloatRoundStyleE2EEESG_S1I_JEEENS4_5SM1004TMEM4LOAD26SM100_TMEM_LOAD_32dp32b32xESY_S18_NS4_39AutoVectorizingCopyWithAssumedAlignmentILi128EEENS4_14SM90_TMA_STOREES18_S1U_S1U_EEEvvEEEEvNT_6ParamsE,@function
        .size           _ZN7cutlass13device_kernelINS_4gemm6kernel13GemmUniversalIN4cute5tupleIJiiiiEEENS1_10collective13CollectiveMmaINS1_35MainloopSm100TmaUmmaWarpSpecializedILi5ELi2ELi4ENS5_IJNS4_1CILi1EEESB_SB_EEEEENS5_IJNSA_ILi128EEESE_NSA_ILi32EEEEEENS_10bfloat16_tENS5_IJlSB_lEEESH_SI_NS4_8TiledMMAINS4_8MMA_AtomIJNS4_20SM100_MMA_F16BF16_SSISH_SH_fLi128ELi128ELNS4_4UMMA5MajorE0ELSN_0ELNSM_7ScaleInE0ELSO_0EEEEEENS4_6LayoutISC_NS5_IJNSA_ILi0EEESS_SS_EEEEENS5_IJNS4_10UnderscoreESV_SV_EEEEENS4_13SM90_TMA_LOADENS4_14ComposedLayoutINS4_7SwizzleILi2ELi4ELi3EEENS4_18smem_ptr_flag_bitsILi16EEENSR_INS5_IJNSA_ILi8EEESF_EEENS5_IJSF_SB_EEEEEEEvNS4_8identityESY_S18_vS19_EENS_8epilogue10collective18CollectiveEpilogueINS1B_23Sm100TmaWarpSpecializedILi4ELi2ELi32ELb1ELb0EEEJSG_NS5_IJNSR_ISE_SB_EENSR_ISF_SB_EEEEESH_SI_SH_SI_NS1B_6fusion15FusionCallbacksIS1F_NS1J_17LinearCombinationISH_fSH_fLNS_15FloatRoundStyleE2EEESG_S1I_JEEENS4_5SM1004TMEM4LOAD26SM100_TMEM_LOAD_32dp32b32xESY_S18_NS4_39AutoVectorizingCopyWithAssumedAlignmentILi128EEENS4_14SM90_TMA_STOREES18_S1U_S1U_EEEvvEEEEvNT_6ParamsE,(.L_x_179 - _ZN7cutlass13device_kernelINS_4gemm6kernel13GemmUniversalIN4cute5tupleIJiiiiEEENS1_10collective13CollectiveMmaINS1_35MainloopSm100TmaUmmaWarpSpecializedILi5ELi2ELi4ENS5_IJNS4_1CILi1EEESB_SB_EEEEENS5_IJNSA_ILi128EEESE_NSA_ILi32EEEEEENS_10bfloat16_tENS5_IJlSB_lEEESH_SI_NS4_8TiledMMAINS4_8MMA_AtomIJNS4_20SM100_MMA_F16BF16_SSISH_SH_fLi128ELi128ELNS4_4UMMA5MajorE0ELSN_0ELNSM_7ScaleInE0ELSO_0EEEEEENS4_6LayoutISC_NS5_IJNSA_ILi0EEESS_SS_EEEEENS5_IJNS4_10UnderscoreESV_SV_EEEEENS4_13SM90_TMA_LOADENS4_14ComposedLayoutINS4_7SwizzleILi2ELi4ELi3EEENS4_18smem_ptr_flag_bitsILi16EEENSR_INS5_IJNSA_ILi8EEESF_EEENS5_IJSF_SB_EEEEEEEvNS4_8identityESY_S18_vS19_EENS_8epilogue10collective18CollectiveEpilogueINS1B_23Sm100TmaWarpSpecializedILi4ELi2ELi32ELb1ELb0EEEJSG_NS5_IJNSR_ISE_SB_EENSR_ISF_SB_EEEEESH_SI_SH_SI_NS1B_6fusion15FusionCallbacksIS1F_NS1J_17LinearCombinationISH_fSH_fLNS_15FloatRoundStyleE2EEESG_S1I_JEEENS4_5SM1004TMEM4LOAD26SM100_TMEM_LOAD_32dp32b32xESY_S18_NS4_39AutoVectorizingCopyWithAssumedAlignmentILi128EEENS4_14SM90_TMA_STOREES18_S1U_S1U_EEEvvEEEEvNT_6ParamsE)
        .other          _ZN7cutlass13device_kernelINS_4gemm6kernel13GemmUniversalIN4cute5tupleIJiiiiEEENS1_10collective13CollectiveMmaINS1_35MainloopSm100TmaUmmaWarpSpecializedILi5ELi2ELi4ENS5_IJNS4_1CILi1EEESB_SB_EEEEENS5_IJNSA_ILi128EEESE_NSA_ILi32EEEEEENS_10bfloat16_tENS5_IJlSB_lEEESH_SI_NS4_8TiledMMAINS4_8MMA_AtomIJNS4_20SM100_MMA_F16BF16_SSISH_SH_fLi128ELi128ELNS4_4UMMA5MajorE0ELSN_0ELNSM_7ScaleInE0ELSO_0EEEEEENS4_6LayoutISC_NS5_IJNSA_ILi0EEESS_SS_EEEEENS5_IJNS4_10UnderscoreESV_SV_EEEEENS4_13SM90_TMA_LOADENS4_14ComposedLayoutINS4_7SwizzleILi2ELi4ELi3EEENS4_18smem_ptr_flag_bitsILi16EEENSR_INS5_IJNSA_ILi8EEESF_EEENS5_IJSF_SB_EEEEEEEvNS4_8identityESY_S18_vS19_EENS_8epilogue10collective18CollectiveEpilogueINS1B_23Sm100TmaWarpSpecializedILi4ELi2ELi32ELb1ELb0EEEJSG_NS5_IJNSR_ISE_SB_EENSR_ISF_SB_EEEEESH_SI_SH_SI_NS1B_6fusion15FusionCallbacksIS1F_NS1J_17LinearCombinationISH_fSH_fLNS_15FloatRoundStyleE2EEESG_S1I_JEEENS4_5SM1004TMEM4LOAD26SM100_TMEM_LOAD_32dp32b32xESY_S18_NS4_39AutoVectorizingCopyWithAssumedAlignmentILi128EEENS4_14SM90_TMA_STOREES18_S1U_S1U_EEEvvEEEEvNT_6ParamsE,@"STO_CUDA_ENTRY STV_DEFAULT"
_ZN7cutlass13device_kernelINS_4gemm6kernel13GemmUniversalIN4cute5tupleIJiiiiEEENS1_10collective13CollectiveMmaINS1_35MainloopSm100TmaUmmaWarpSpecializedILi5ELi2ELi4ENS5_IJNS4_1CILi1EEESB_SB_EEEEENS5_IJNSA_ILi128EEESE_NSA_ILi32EEEEEENS_10bfloat16_tENS5_IJlSB_lEEESH_SI_NS4_8TiledMMAINS4_8MMA_AtomIJNS4_20SM100_MMA_F16BF16_SSISH_SH_fLi128ELi128ELNS4_4UMMA5MajorE0ELSN_0ELNSM_7ScaleInE0ELSO_0EEEEEENS4_6LayoutISC_NS5_IJNSA_ILi0EEESS_SS_EEEEENS5_IJNS4_10UnderscoreESV_SV_EEEEENS4_13SM90_TMA_LOADENS4_14ComposedLayoutINS4_7SwizzleILi2ELi4ELi3EEENS4_18smem_ptr_flag_bitsILi16EEENSR_INS5_IJNSA_ILi8EEESF_EEENS5_IJSF_SB_EEEEEEEvNS4_8identityESY_S18_vS19_EENS_8epilogue10collective18CollectiveEpilogueINS1B_23Sm100TmaWarpSpecializedILi4ELi2ELi32ELb1ELb0EEEJSG_NS5_IJNSR_ISE_SB_EENSR_ISF_SB_EEEEESH_SI_SH_SI_NS1B_6fusion15FusionCallbacksIS1F_NS1J_17LinearCombinationISH_fSH_fLNS_15FloatRoundStyleE2EEESG_S1I_JEEENS4_5SM1004TMEM4LOAD26SM100_TMEM_LOAD_32dp32b32xESY_S18_NS4_39AutoVectorizingCopyWithAssumedAlignmentILi128EEENS4_14SM90_TMA_STOREES18_S1U_S1U_EEEvvEEEEvNT_6ParamsE:
[----:B------:R-:W1:Y:S01]  /*0000*/  LDC R1, c[0x0][0x37c] ;  /* 0x0000df00ff017b82 */ /* 0x000e620000000800 */
[----:B------:R-:W2:Y:S01]  /*0010*/  S2R R101, SR_TID.X ;  /* 0x0000000000657919 */ /* 0x000ea20000002100 */
[----:B------:R-:W3:Y:S01]  /*0020*/  LDCU.64 UR4, c[0x0][0x890] ;  /* 0x00011200ff0477ac */ /* 0x000ee20008000a00 */
[----:B------:R-:W-:Y:S02]  /*0030*/  PRMT R88, RZ, 0x7610, R88 ;  /* 0x00007610ff587816 */ /* 0x000fe40000000058 */
[----:B------:R-:W-:Y:S01]  /*0040*/  ELECT P5, URZ, PT ;  /* 0x0000000000ff782f */ /* 0x000fe200038a0000 */
[----:B------:R-:W4:Y:S01]  /*0050*/  LDCU.64 UR46, c[0x0][0x358] ;  /* 0x00006b00ff2e77ac */ /* 0x000f220008000a00 */
[----:B---3--:R-:W-:-:S04]  /*0060*/  UISETP.NE.U32.AND UP0, UPT, UR4, URZ, UPT ;  /* 0x000000ff0400728c */ /* 0x008fc8000bf05070 */
[----:B------:R-:W-:Y:S01]  /*0070*/  UISETP.NE.AND.EX UP0, UPT, UR5, URZ, UPT, UP0 ;  /* 0x000000ff0500728c */ /* 0x000fe2000bf05300 */
[----:B--2---:R-:W-:-:S05]  /*0080*/  SHF.R.U32.HI R92, RZ, 0x5, R101 ;  /* 0x00000005ff5c7819 */ /* 0x004fca0000011665 */
[----:B------:R-:W2:Y:S02]  /*0090*/  SHFL.IDX PT, R0, R92, RZ, 0x1f ;  /* 0x00001fff5c007589 */ /* 0x000ea400000e0000 */
[----:B--2---:R-:W-:Y:S01]  /*00a0*/  R2UR UR8, R0 ;  /* 0x00000000000872ca */ /* 0x004fe200000e0000 */
[----:B-1--4-:R-:W-:-:S14]  /*00b0*/  BRA.U UP0, `(.L_x_0) ;  /* 0x00000001002c7547 */ /* 0x012fdc000b800000 */
[----:B------:R-:W1:Y:S02]  /*00c0*/  LDCU.64 UR6, c[0x0][0x888] ;  /* 0x00011100ff0677ac */ /* 0x000e640008000a00 */
[----:B-1----:R-:W-:-:S04]  /*00d0*/  UISETP.NE.U32.AND UP0, UPT, UR6, URZ, UPT ;  /* 0x000000ff0600728c */ /* 0x002fc8000bf05070 */
[----:B------:R-:W-:-:S09]  /*00e0*/  UISETP.NE.AND.EX UP0, UPT, UR7, URZ, UPT, UP0 ;  /* 0x000000ff0700728c */ /* 0x000fd2000bf05300 */
[----:B------:R-:W-:Y:S05]  /*00f0*/  BRA.U !UP0, `(.L_x_1) ;  /* 0x0000000108107547 */ /* 0x000fea000b800000 */
[----:B------:R-:W1:Y:S02]  /*0100*/  LDC.64 R2, c[0x0][0x888] ;  /* 0x00022200ff027b82 */ /* 0x000e640000000a00 */
[----:B-1----:R1:W5:Y:S01]  /*0110*/  LDG.E R49, desc[UR46][R2.64] ;  /* 0x0000002e02317981 */ /* 0x002362000c1e1900 */
[----:B------:R-:W-:Y:S01]  /*0120*/  HFMA2 R88, -RZ, RZ, 0, 5.9604644775390625e-08 ;  /* 0x00000001ff587431 */ /* 0x000fe200000001ff */
[----:B------:R-:W-:Y:S05]  /*0130*/  BRA `(.L_x_0) ;  /* 0x00000000000c7947 */ /* 0x000fea0003800000 */
.L_x_1:
[----:B------:R-:W1:Y:S01]  /*0140*/  LDCU UR6, c[0x0][0x880] ;  /* 0x00011000ff0677ac */ /* 0x000e620008000800 */
[----:B------:R-:W-:Y:S01]  /*0150*/  HFMA2 R88, -RZ, RZ, 0, 5.9604644775390625e-08 ;  /* 0x00000001ff587431 */ /* 0x000fe200000001ff */
[----:B-1----:R-:W-:-:S07]  /*0160*/  MOV R49, UR6 ;  /* 0x0000000600317c02 */ /* 0x002fce0008000f00 */
.L_x_0:
[----:B------:R-:W2:Y:S02]  /*0170*/  LDCU.64 UR6, c[0x0][0x8b0] ;  /* 0x00011600ff0677ac */ /* 0x000ea40008000a00 */
[----:B--2---:R-:W-:-:S04]  /*0180*/  UISETP.NE.U32.AND UP0, UPT, UR6, URZ, UPT ;  /* 0x000000ff0600728c */ /* 0x004fc8000bf05070 */
[----:B------:R-:W-:-:S09]  /*0190*/  UISETP.NE.AND.EX UP0, UPT, UR7, URZ, UPT, UP0 ;  /* 0x000000ff0700728c */ /* 0x000fd2000bf05300 */
[----:B------:R-:W-:Y:S05]  /*01a0*/  BRA.U UP0, `(.L_x_2) ;  /* 0x0000000100247547 */ /* 0x000fea000b800000 */
[----:B------:R-:W2:Y:S02]  /*01b0*/  LDCU.64 UR6, c[0x0][0x8a8] ;  /* 0x00011500ff0677ac */ /* 0x000ea40008000a00 */
[----:B--2---:R-:W-:-:S04]  /*01c0*/  UISETP.NE.U32.AND UP0, UPT, UR6, URZ, UPT ;  /* 0x000000ff0600728c */ /* 0x004fc8000bf05070 */
[----:B------:R-:W-:-:S09]  /*01d0*/  UISETP.NE.AND.EX UP0, UPT, UR7, URZ, UPT, UP0 ;  /* 0x000000ff0700728c */ /* 0x000fd2000bf05300 */
[----:B------:R-:W-:Y:S05]  /*01e0*/  BRA.U !UP0, `(.L_x_3) ;  /* 0x00000001080c7547 */ /* 0x000fea000b800000 */
[----:B-1----:R-:W1:Y:S02]  /*01f0*/  LDC.64 R2, c[0x0][0x8a8] ;  /* 0x00022a00ff027b82 */ /* 0x002e640000000a00 */
[----:B-1----:R2:W5:Y:S01]  /*0200*/  LDG.E R47, desc[UR46][R2.64] ;  /* 0x0000002e022f7981 */ /* 0x002562000c1e1900 */
[----:B------:R-:W-:Y:S05]  /*0210*/  BRA `(.L_x_2) ;  /* 0x0000000000087947 */ /* 0x000fea0003800000 */
.L_x_3:
[----:B------:R-:W2:Y:S02]  /*0220*/  LDCU UR6, c[0x0][0x8a0] ;  /* 0x00011400ff0677ac */ /* 0x000ea40008000800 */
[----:B--2---:R-:W-:Y:S02]  /*0230*/  MOV R47, UR6 ;  /* 0x00000006002f7c02 */ /* 0x004fe40008000f00 */
.L_x_2:
[----:B------:R-:W-:Y:S01]  /*0240*/  IMAD.U32 R0, RZ, RZ, UR8 ;  /* 0x00000008ff007e24 */ /* 0x000fe2000f8e00ff */
[----:B------:R-:W-:Y:S04]  /*0250*/  BSSY.RECONVERGENT B0, `(.L_x_4) ;  /* 0x000000c000007945 */ /* 0x000fe80003800200 */
[C---:B------:R-:W-:Y:S02]  /*0260*/  ISETP.NE.OR P1, PT, R0.reuse, 0x1, !P5 ;  /* 0x000000010000780c */ /* 0x040fe40006f25670 */
[----:B------:R-:W-:-:S11]  /*0270*/  ISETP.NE.OR P0, PT, R0, 0x3, !P5 ;  /* 0x000000030000780c */ /* 0x000fd60006f05670 */
[----:B------:R-:W-:Y:S05]  /*0280*/  @P1 BRA `(.L_x_5) ;  /* 0x0000000000201947 */ /* 0x000fea0003800000 */
[----:B------:R-:W3:Y:S02]  /*0290*/  LDCU.64 UR6, c[0x0][0x348] ;  /* 0x00006900ff0677ac */ /* 0x000ee40008000a00 */
[----:B---3--:R-:W-:Y:S02]  /*02a0*/  UIADD3 UR10, UP1, UPT, UR6, 0x80, URZ ;  /* 0x00000080060a7890 */ /* 0x008fe4000ff3e0ff */
[----:B------:R-:W-:Y:S02]  /*02b0*/  UIADD3 UR6, UP0, UPT, UR6, 0x180, URZ ;  /* 0x0000018006067890 */ /* 0x000fe4000ff1e0ff */
[----:B------:R-:W-:Y:S02]  /*02c0*/  UIADD3.X UR11, UPT, UPT, URZ, UR7, URZ, UP1, !UPT ;  /* 0x00000007ff0b7290 */ /* 0x000fe40008ffe4ff */
[----:B------:R-:W-:-:S07]  /*02d0*/  UIADD3.X UR7, UPT, UPT, URZ, UR7, URZ, UP0, !UPT ;  /* 0x00000007ff077290 */ /* 0x000fce00087fe4ff */
[----:B------:R3:W-:Y:S02]  /*02e0*/  UTMACCTL.PF [UR10] ;  /* 0x000000000a0079b9 */ /* 0x0007e40008040000 */
[----:B------:R3:W-:Y:S02]  /*02f0*/  UTMACCTL.PF [UR6] ;  /* 0x00000000060079b9 */ /* 0x0007e40008040000 */
[----:B---3--:R-:W-:Y:S01]  /*0300*/  NOP ;  /* 0x0000000000007918 */ /* 0x008fe20000000000 */
.L_x_5:
[----:B------:R-:W-:Y:S05]  /*0310*/  BSYNC.RECONVERGENT B0 ;  /* 0x0000000000007941 */ /* 0x000fea0003800200 */
.L_x_4:
[----:B------:R-:W-:Y:S04]  /*0320*/  BSSY.RECONVERGENT B0, `(.L_x_6) ;  /* 0x000000a000007945 */ /* 0x000fe80003800200 */
        /* <DEDUP_REMOVED lines=9> */
.L_x_7:
[----:B------:R-:W-:Y:S05]  /*03c0*/  BSYNC.RECONVERGENT B0 ;  /* 0x0000000000007941 */ /* 0x000fea0003800200 */
.L_x_6:
[----:B------:R-:W3:Y:S01]  /*03d0*/  LDCU.64 UR6, c[0x0][0x888] ;  /* 0x00011100ff0677ac */ /* 0x000ee20008000a00 */
[----:B------:R-:W-:Y:S02]  /*03e0*/  UISETP.EQ.U32.AND UP1, UPT, UR4, URZ, UPT ;  /* 0x000000ff0400728c */ /* 0x000fe4000bf22070 */
[----:B------:R-:W-:Y:S02]  /*03f0*/  UPLOP3.LUT UP2, UPT, UPT, UPT, UPT, 0x80, 0x8 ;  /* 0x000000000008789c */ /* 0x000fe40003f4f070 */
[----:B---3--:R-:W-:-:S04]  /*0400*/  UISETP.NE.U32.AND UP0, UPT, UR6, URZ, UPT ;  /* 0x000000ff0600728c */ /* 0x008fc8000bf05070 */
[----:B------:R-:W-:-:S04]  /*0410*/  UISETP.NE.AND.EX UP0, UPT, UR7, URZ, UPT, UP0 ;  /* 0x000000ff0700728c */ /* 0x000fc8000bf05300 */
[----:B------:R-:W-:-:S04]  /*0420*/  UISETP.EQ.OR.EX UP3, UPT, UR5, URZ, !UP0, UP1 ;  /* 0x000000ff0500728c */ /* 0x000fc8000c762710 */
[----:B------:R-:W-:-:S05]  /*0430*/  UP2UR UR50, UPR, URZ, 0x8 ;  /* 0x00000008ff327883 */ /* 0x000fca0008000000 */
[----:B------:R-:W-:Y:S07]  /*0440*/  BRA.U !UP3, `(.L_x_8) ;  /* 0x000000010b207547 */ /* 0x000fee000b800000 */
[----:B------:R-:W-:Y:S01]  /*0450*/  UISETP.NE.U32.AND UP2, UPT, UR4, URZ, UPT ;  /* 0x000000ff0400728c */ /* 0x000fe2000bf45070 */
[----:B-----5:R-:W-:Y:S01]  /*0460*/  FSETP.NEU.AND P0, PT, R49, RZ, PT ;  /* 0x000000ff3100720b */ /* 0x020fe20003f0d000 */
[----:B------:R-:W-:Y:S02]  /*0470*/  USEL UR4, URZ, 0xffffffff, UP0 ;  /* 0xffffffffff047887 */ /* 0x000fe40008000000 */
[----:B------:R-:W-:-:S10]  /*0480*/  UISETP.NE.AND.EX UP2, UPT, UR5, URZ, UPT, UP2 ;  /* 0x000000ff0500728c */ /* 0x000fd4000bf45320 */
[----:B------:R-:W-:Y:S01]  /*0490*/  VOTEU.ANY UP1, P0 ;  /* 0x0000000000ff7886 */ /* 0x000fe20000020100 */
[----:B------:R-:W-:-:S04]  /*04a0*/  @!UP2 USEL UR4, URZ, 0xffffffff, UP1 ;  /* 0xffffffffff04a887 */ /* 0x000fc80008800000 */
[----:B------:R-:W-:-:S04]  /*04b0*/  ULOP3.LUT UR4, UR4, 0x1, URZ, 0xc0, !UPT ;  /* 0x0000000104047892 */ /* 0x000fc8000f8ec0ff */
[----:B------:R-:W-:-:S11]  /*04c0*/  UISETP.NE.U32.AND UP2, UPT, UR4, 0x1, UPT ;  /* 0x000000010400788c */ /* 0x000fd6000bf45070 */
.L_x_8:
[----:B-12---:R-:W1:Y:S01]  /*04d0*/  SHFL.IDX PT, R2, R92, RZ, 0x1f ;  /* 0x00001fff5c027589 */ /* 0x006e6200000e0000 */
[----:B------:R-:W-:-:S04]  /*04e0*/  UISETP.NE.AND UP1, UPT, UR8, 0x2, UPT ;  /* 0x000000020800788c */ /* 0x000fc8000bf25270 */
[----:B------:R-:W-:Y:S01]  /*04f0*/  USEL UR6, URZ, 0x1, UP1 ;  /* 0x00000001ff067887 */ /* 0x000fe20008800000 */
[----:B-1----:R-:W-:-:S13]  /*0500*/  ISETP.NE.AND P0, PT, R2, RZ, PT ;  /* 0x000000ff0200720c */ /* 0x002fda0003f05270 */
[----:B------:R-:W-:Y:S05]  /*0510*/  @P0 BRA `(.L_x_9) ;  /* 0x0000000000500947 */ /* 0x000fea0003800000 */
[----:B------:R-:W1:Y:S01]  /*0520*/  S2UR UR5, SR_CgaCtaId ;  /* 0x00000000000579c3 */ /* 0x000e620000008800 */
[----:B------:R-:W-:Y:S01]  /*0530*/  UMOV UR7, 0x400 ;  /* 0x0000040000077882 */ /* 0x000fe20000000000 */
[----:B------:R-:W-:Y:S01]  /*0540*/  UMOV UR4, 0x1 ;  /* 0x0000000100047882 */ /* 0x000fe20000000000 */
[----:B------:R-:W-:Y:S01]  /*0550*/  ELECT P0, URZ, PT ;  /* 0x0000000000ff782f */ /* 0x000fe20003800000 */
[----:B------:R-:W-:-:S04]  /*0560*/  UIADD3 UR10, UPT, UPT, -UR4, 0x100000, URZ ;  /* 0x00100000040a7890 */ /* 0x000fc8000fffe1ff */
[----:B------:R-:W-:Y:S02]  /*0570*/  USHF.L.U32 UR11, UR10, 0xb, URZ ;  /* 0x0000000b0a0b7899 */ /* 0x000fe400080006ff */
[----:B------:R-:W-:Y:S02]  /*0580*/  USHF.L.U32 UR10, UR10, 0x1, URZ ;  /* 0x000000010a0a7899 */ /* 0x000fe400080006ff */
[----:B-1----:R-:W-:Y:S01]  /*0590*/  ULEA UR5, UR5, UR7, 0x18 ;  /* 0x0000000705057291 */ /* 0x002fe2000f8ec0ff */
[----:B------:R-:W1:Y:S11]  /*05a0*/  FENCE.VIEW.ASYNC.S ;  /* 0x00000000000073c6 */ /* 0x000e760000000000 */
[----:B-1----:R1:W2:Y:S01]  /*05b0*/  SYNCS.EXCH.64 URZ, [UR5], UR10 ;  /* 0x0000000a05ff75b2 */ /* 0x0022a20008000100 */
[----:B------:R1:W3:Y:S01]  /*05c0*/  SYNCS.EXCH.64 URZ, [UR5+0x28], UR10 ;  /* 0x0000280a05ff75b2 */ /* 0x0002e20008000100 */
[----:B------:R1:W4:Y:S01]  /*05d0*/  SYNCS.EXCH.64 URZ, [UR5+0x8], UR10 ;  /* 0x0000080a05ff75b2 */ /* 0x0003220008000100 */
[----:B------:R1:W1:Y:S01]  /*05e0*/  SYNCS.EXCH.64 URZ, [UR5+0x30], UR10 ;  /* 0x0000300a05ff75b2 */ /* 0x0002620008000100 */
[----:B------:R1:W1:Y:S01]  /*05f0*/  SYNCS.EXCH.64 URZ, [UR5+0x10], UR10 ;  /* 0x0000100a05ff75b2 */ /* 0x0002620008000100 */
[----:B------:R1:W1:Y:S01]  /*0600*/  SYNCS.EXCH.64 URZ, [UR5+0x38], UR10 ;  /* 0x0000380a05ff75b2 */ /* 0x0002620008000100 */
[----:B------:R1:W1:Y:S01]  /*0610*/  SYNCS.EXCH.64 URZ, [UR5+0x18], UR10 ;  /* 0x0000180a05ff75b2 */ /* 0x0002620008000100 */
[----:B------:R1:W1:Y:S01]  /*0620*/  SYNCS.EXCH.64 URZ, [UR5+0x40], UR10 ;  /* 0x0000400a05ff75b2 */ /* 0x0002620008000100 */
[----:B------:R1:W1:Y:S01]  /*0630*/  SYNCS.EXCH.64 URZ, [UR5+0x20], UR10 ;  /* 0x0000200a05ff75b2 */ /* 0x0002620008000100 */
[----:B------:R1:W1:Y:S01]  /*0640*/  SYNCS.EXCH.64 URZ, [UR5+0x48], UR10 ;  /* 0x0000480a05ff75b2 */ /* 0x0002620008000100 */
[----:B------:R-:W-:Y:S01]  /*0650*/  NOP ;  /* 0x0000000000007918 */ /* 0x000fe20000000000 */
.L_x_9:
[----:B------:R-:W2:Y:S01]  /*0660*/  SHFL.IDX PT, R2, R92, RZ, 0x1f ;  /* 0x00001fff5c027589 */ /* 0x000ea200000e0000 */
[----:B------:R-:W-:Y:S01]  /*0670*/  NOP ;  /* 0x0000000000007918 */ /* 0x000fe20000000000 */
[----:B--2---:R-:W-:-:S13]  /*0680*/  ISETP.NE.AND P0, PT, R2, 0x1, PT ;  /* 0x000000010200780c */ /* 0x004fda0003f05270 */
[----:B------:R-:W-:Y:S05]  /*0690*/  @P0 BRA `(.L_x_10) ;  /* 0x0000000000580947 */ /* 0x000fea0003800000 */
[----:B------:R-:W2:Y:S01]  /*06a0*/  S2UR UR7, SR_CgaCtaId ;  /* 0x00000000000779c3 */ /* 0x000ea20000008800 */
[----:B------:R-:W-:Y:S01]  /*06b0*/  UMOV UR9, 0x400 ;  /* 0x0000040000097882 */ /* 0x000fe20000000000 */
[----:B-1----:R-:W-:Y:S01]  /*06c0*/  UMOV UR5, 0x20 ;  /* 0x0000002000057882 */ /* 0x002fe20000000000 */
[----:B------:R-:W-:Y:S01]  /*06d0*/  UMOV UR4, 0x80 ;  /* 0x0000008000047882 */ /* 0x000fe20000000000 */
[----:B------:R-:W-:-:S04]  /*06e0*/  UIADD3 UR10, UPT, UPT, -UR5, 0x100000, URZ ;  /* 0x00100000050a7890 */ /* 0x000fc8000fffe1ff */
[----:B------:R-:W-:Y:S02]  /*06f0*/  USHF.L.U32 UR11, UR10, 0xb, URZ ;  /* 0x0000000b0a0b7899 */ /* 0x000fe400080006ff */
[----:B------:R-:W-:Y:S02]  /*0700*/  USHF.L.U32 UR10, UR10, 0x1, URZ ;  /* 0x000000010a0a7899 */ /* 0x000fe400080006ff */
[----:B------:R-:W-:-:S04]  /*0710*/  UIADD3 UR4, UPT, UPT, -UR4, 0x100000, URZ ;  /* 0x0010000004047890 */ /* 0x000fc8000fffe1ff */
[----:B------:R-:W-:Y:S02]  /*0720*/  USHF.L.U32 UR5, UR4, 0xb, URZ ;  /* 0x0000000b04057899 */ /* 0x000fe400080006ff */
[----:B------:R-:W-:Y:S01]  /*0730*/  USHF.L.U32 UR4, UR4, 0x1, URZ ;  /* 0x0000000104047899 */ /* 0x000fe200080006ff */
[----:B------:R-:W-:Y:S01]  /*0740*/  ELECT P0, URZ, PT ;  /* 0x0000000000ff782f */ /* 0x000fe20003800000 */
[----:B--2---:R-:W-:Y:S01]  /*0750*/  ULEA UR7, UR7, UR9, 0x18 ;  /* 0x0000000907077291 */ /* 0x004fe2000f8ec0ff */
[----:B------:R-:W1:Y:S11]  /*0760*/  FENCE.VIEW.ASYNC.S ;  /* 0x00000000000073c6 */ /* 0x000e760000000000 */
[----:B-1----:R2:W1:Y:S01]  /*0770*/  SYNCS.EXCH.64 URZ, [UR7+0x50], UR10 ;  /* 0x0000500a07ff75b2 */ /* 0x0024620008000100 */
[----:B------:R2:W1:Y:S01]  /*0780*/  SYNCS.EXCH.64 URZ, [UR7+0x70], UR4 ;  /* 0x0000700407ff75b2 */ /* 0x0004620008000100 */
[----:B------:R2:W1:Y:S01]  /*0790*/  SYNCS.EXCH.64 URZ, [UR7+0x58], UR10 ;  /* 0x0000580a07ff75b2 */ /* 0x0004620008000100 */
[----:B------:R2:W1:Y:S01]  /*07a0*/  SYNCS.EXCH.64 URZ, [UR7+0x78], UR4 ;  /* 0x0000780407ff75b2 */ /* 0x0004620008000100 */
[----:B------:R2:W1:Y:S01]  /*07b0*/  SYNCS.EXCH.64 URZ, [UR7+0x60], UR10 ;  /* 0x0000600a07ff75b2 */ /* 0x0004620008000100 */
[----:B------:R2:W1:Y:S01]  /*07c0*/  SYNCS.EXCH.64 URZ, [UR7+0x80], UR4 ;  /* 0x0000800407ff75b2 */ /* 0x0004620008000100 */
[----:B------:R2:W1:Y:S01]  /*07d0*/  SYNCS.EXCH.64 URZ, [UR7+0x68], UR10 ;  /* 0x0000680a07ff75b2 */ /* 0x0004620008000100 */
[----:B------:R2:W1:Y:S02]  /*07e0*/  SYNCS.EXCH.64 URZ, [UR7+0x88], UR4 ;  /* 0x0000880407ff75b2 */ /* 0x0004640008000100 */
[----:B--2---:R-:W-:Y:S01]  /*07f0*/  NOP ;  /* 0x0000000000007918 */ /* 0x004fe20000000000 */
.L_x_10:
[----:B------:R-:W2:Y:S01]  /*0800*/  SHFL.IDX PT, R2, R92, RZ, 0x1f ;  /* 0x00001fff5c027589 */ /* 0x000ea200000e0000 */
[----:B------:R-:W-:Y:S01]  /*0810*/  NOP ;  /* 0x0000000000007918 */ /* 0x000fe20000000000 */
[----:B--2---:R-:W-:-:S13]  /*0820*/  ISETP.NE.AND P0, PT, R2, 0x3, PT ;  /* 0x000000030200780c */ /* 0x004fda0003f05270 */
[----:B------:R-:W-:Y:S05]  /*0830*/  @P0 BRA `(.L_x_11) ;  /* 0x0000000000300947 */ /* 0x000fea0003800000 */
[----:B-1----:R-:W1:Y:S01]  /*0840*/  S2UR UR5, SR_CgaCtaId ;  /* 0x00000000000579c3 */ /* 0x002e620000008800 */
        /* <DEDUP_REMOVED lines=8> */
[----:B-1----:R2:W1:Y:S01]  /*08d0*/  SYNCS.EXCH.64 URZ, [UR5+0x90], UR10 ;  /* 0x0000900a05ff75b2 */ /* 0x0024620008000100 */
[----:B------:R2:W1:Y:S02]  /*08e0*/  SYNCS.EXCH.64 URZ, [UR5+0x98], UR10 ;  /* 0x0000980a05ff75b2 */ /* 0x0004640008000100 */
[----:B--2---:R-:W-:Y:S01]  /*08f0*/  NOP ;  /* 0x0000000000007918 */ /* 0x004fe20000000000 */
.L_x_11:
[----:B------:R-:W2:Y:S01]  /*0900*/  SHFL.IDX PT, R2, R92, RZ, 0x1f ;  /* 0x00001fff5c027589 */ /* 0x000ea200000e0000 */
[----:B------:R-:W-:Y:S01]  /*0910*/  NOP ;  /* 0x0000000000007918 */ /* 0x000fe20000000000 */
[----:B--2---:R-:W-:-:S13]  /*0920*/  ISETP.NE.AND P0, PT, R2, 0x4, PT ;  /* 0x000000040200780c */ /* 0x004fda0003f05270 */
[----:B------:R-:W-:Y:S05]  /*0930*/  @P0 BRA `(.L_x_12) ;  /* 0x00000000004c0947 */ /* 0x000fea0003800000 */
[----:B-1----:R-:W1:Y:S01]  /*0940*/  S2UR UR5, SR_CgaCtaId ;  /* 0x00000000000579c3 */ /* 0x002e620000008800 */
[----:B------:R-:W-:Y:S01]  /*0950*/  UMOV UR9, 0x100 ;  /* 0x0000010000097882 */ /* 0x000fe20000000000 */
[----:B------:R-:W-:Y:S01]  /*0960*/  UMOV UR7, 0x400 ;  /* 0x0000040000077882 */ /* 0x000fe20000000000 */
[----:B------:R-:W-:Y:S01]  /*0970*/  USEL UR9, UR9, 0xe0, UP2 ;  /* 0x000000e009097887 */ /* 0x000fe20009000000 */
[----:B------:R-:W-:Y:S01]  /*0980*/  UMOV UR4, 0x1 ;  /* 0x0000000100047882 */ /* 0x000fe20000000000 */
[----:B------:R-:W-:Y:S01]  /*0990*/  ELECT P0, URZ, PT ;  /* 0x0000000000ff782f */ /* 0x000fe20003800000 */
[----:B------:R-:W-:-:S04]  /*09a0*/  UIADD3 UR10, UPT, UPT, -UR4, 0x100000, URZ ;  /* 0x00100000040a7890 */ /* 0x000fc8000fffe1ff */
[----:B------:R-:W-:Y:S02]  /*09b0*/  USHF.L.U32 UR11, UR10, 0xb, URZ ;  /* 0x0000000b0a0b7899 */ /* 0x000fe400080006ff */
[----:B------:R-:W-:Y:S02]  /*09c0*/  USHF.L.U32 UR10, UR10, 0x1, URZ ;  /* 0x000000010a0a7899 */ /* 0x000fe400080006ff */
[----:B------:R-:W-:-:S04]  /*09d0*/  UIADD3 UR12, UPT, UPT, -UR9, 0x100000, URZ ;  /* 0x00100000090c7890 */ /* 0x000fc8000fffe1ff */
[----:B------:R-:W-:Y:S02]  /*09e0*/  USHF.L.U32 UR13, UR12, 0xb, URZ ;  /* 0x0000000b0c0d7899 */ /* 0x000fe400080006ff */
[----:B------:R-:W-:Y:S02]  /*09f0*/  USHF.L.U32 UR12, UR12, 0x1, URZ ;  /* 0x000000010c0c7899 */ /* 0x000fe400080006ff */
[----:B-1----:R-:W-:Y:S01]  /*0a00*/  ULEA UR5, UR5, UR7, 0x18 ;  /* 0x0000000705057291 */ /* 0x002fe2000f8ec0ff */
[----:B------:R-:W1:Y:S11]  /*0a10*/  FENCE.VIEW.ASYNC.S ;  /* 0x00000000000073c6 */ /* 0x000e760000000000 */
[----:B-1----:R2:W1:Y:S01]  /*0a20*/  SYNCS.EXCH.64 URZ, [UR5+0xa0], UR10 ;  /* 0x0000a00a05ff75b2 */ /* 0x0024620008000100 */
[----:B------:R2:W1:Y:S01]  /*0a30*/  SYNCS.EXCH.64 URZ, [UR5+0xb0], UR12 ;  /* 0x0000b00c05ff75b2 */ /* 0x0004620008000100 */
[----:B------:R2:W1:Y:S01]  /*0a40*/  SYNCS.EXCH.64 URZ, [UR5+0xa8], UR10 ;  /* 0x0000a80a05ff75b2 */ /* 0x0004620008000100 */
[----:B------:R2:W1:Y:S02]  /*0a50*/  SYNCS.EXCH.64 URZ, [UR5+0xb8], UR12 ;  /* 0x0000b80c05ff75b2 */ /* 0x0004640008000100 */
[----:B--2---:R-:W-:Y:S01]  /*0a60*/  NOP ;  /* 0x0000000000007918 */ /* 0x004fe20000000000 */
.L_x_12:
        /* <DEDUP_REMOVED lines=26> */
.L_x_13:
        /* <DEDUP_REMOVED lines=18> */
.L_x_14:
[----:B-1----:R-:W1:Y:S01]  /*0d30*/  S2UR UR5, SR_CTAID.X ;  /* 0x00000000000579c3 */ /* 0x002e620000002500 */
[----:B------:R-:W-:-:S05]  /*0d40*/  CS2R.32 R87, SR_CgaSize ;  /* 0x0000000000577805 */ /* 0x000fca0000008a00 */
[----:B------:R-:W-:-:S05]  /*0d50*/  IMAD R87, R87, -0xa0, RZ ;  /* 0xffffff6057577824 */ /* 0x000fca00078e02ff */
[----:B------:R-:W-:-:S14]  /*0d60*/  R2UR UR9, R87 ;  /* 0x00000000570972ca */ /* 0x000fdc00000e0000 */
[----:B------:R-:W2:Y:S01]  /*0d70*/  LDCU UR9, c[0x0][UR9+0x2b0] ;  /* 0x00005600090977ac */ /* 0x000ea20008000800 */
[----:B------:R-:W-:Y:S01]  /*0d80*/  NOP ;  /* 0x0000000000007918 */ /* 0x000fe20000000000 */
[----:B------:R-:W-:-:S05]  /*0d90*/  CS2R.32 R87, SR_CgaSize ;  /* 0x0000000000577805 */ /* 0x000fca0000008a00 */
[----:B------:R-:W-:-:S05]  /*0da0*/  IMAD R87, R87, -0xa0, RZ ;  /* 0xffffff6057577824 */ /* 0x000fca00078e02ff */
[----:B------:R-:W-:-:S14]  /*0db0*/  R2UR UR7, R87 ;  /* 0x00000000570772ca */ /* 0x000fdc00000e0000 */
[----:B------:R-:W3:Y:S01]  /*0dc0*/  LDCU UR7, c[0x0][UR7+0x2b4] ;  /* 0x00005680070777ac */ /* 0x000ee20008000800 */
[----:B------:R-:W4:Y:S08]  /*0dd0*/  S2UR UR4, SR_CTAID.Y ;  /* 0x00000000000479c3 */ /* 0x000f300000002600 */
[----:B------:R-:W3:Y:S01]  /*0de0*/  LDC R10, c[0x0][0xb24] ;  /* 0x0002c900ff0a7b82 */ /* 0x000ee20000000800 */
[----:B-1----:R-:W-:-:S02]  /*0df0*/  I2FP.F32.U32 R87, UR5 ;  /* 0x0000000500577c45 */ /* 0x002fc40008201000 */
[----:B------:R-:W-:-:S05]  /*0e00*/  CS2R.32 R3, SR_CgaSize ;  /* 0x0000000000037805 */ /* 0x000fca0000008a00 */
[----:B------:R-:W-:-:S06]  /*0e10*/  IMAD R3, R3, -0xa0, RZ ;  /* 0xffffff6003037824 */ /* 0x000fcc00078e02ff */
[----:B------:R-:W1:Y:S01]  /*0e20*/  LDC R3, c[0x0][R3+0x2a0] ;  /* 0x0000a80003037b82 */ /* 0x000e620000000800 */
[----:B------:R-:W-:Y:S01]  /*0e30*/  MOV R15, UR5 ;  /* 0x00000005000f7c02 */ /* 0x000fe20008000f00 */
[----:B--2---:R-:W-:Y:S01]  /*0e40*/  FMUL R87, R87, UR9 ;  /* 0x0000000957577c20 */ /* 0x004fe20008400000 */
[----:B----4-:R-:W-:Y:S02]  /*0e50*/  I2FP.F32.U32 R86, UR4 ;  /* 0x0000000400567c45 */ /* 0x010fe40008201000 */
[----:B------:R-:W-:-:S05]  /*0e60*/  CS2R.32 R2, SR_CgaSize ;  /* 0x0000000000027805 */ /* 0x000fca0000008a00 */
[----:B------:R-:W-:-:S06]  /*0e70*/  IMAD R2, R2, -0xa0, RZ ;  /* 0xffffff6002027824 */ /* 0x000fcc00078e02ff */
[----:B------:R-:W2:Y:S01]  /*0e80*/  LDC R2, c[0x0][R2+0x2a4] ;  /* 0x0000a90002027b82 */ /* 0x000ea20000000800 */
[----:B------:R-:W-:Y:S01]  /*0e90*/  MOV R14, UR4 ;  /* 0x00000004000e7c02 */ /* 0x000fe20008000f00 */
[----:B------:R-:W4:Y:S01]  /*0ea0*/  F2I.U32.TRUNC.NTZ R87, R87 ;  /* 0x0000005700577305 */ /* 0x000f22000020f000 */
[----:B---3--:R-:W-:-:S05]  /*0eb0*/  FMUL R86, R86, UR7 ;  /* 0x0000000756567c20 */ /* 0x008fca0008400000 */
[----:B------:R-:W-:Y:S01]  /*0ec0*/  BAR.SYNC.DEFER_BLOCKING 0x0 ;  /* 0x0000000000007b1d */ /* 0x000fe20000010000 */
[----:B------:R-:W-:-:S05]  /*0ed0*/  ISETP.GE.AND P0, PT, R10, 0x1, PT ;  /* 0x000000010a00780c */ /* 0x000fca0003f06270 */
[----:B------:R-:W3:Y:S02]  /*0ee0*/  F2I.U32.TRUNC.NTZ R86, R86 ;  /* 0x0000005600567305 */ /* 0x000ee4000020f000 */
[----:B------:R-:W2:Y:S01]  /*0ef0*/  S2UR UR36, SR_CTAID.Z ;  /* 0x00000000002479c3 */ /* 0x000ea20000002700 */
[----:B----4-:R-:W-:-:S05]  /*0f00*/  IADD3 R87, PT, PT, -R87, RZ, RZ ;  /* 0x000000ff57577210 */ /* 0x010fca0007ffe1ff */
[----:B-1----:R-:W-:Y:S01]  /*0f10*/  IMAD R87, R3, R87, UR5 ;  /* 0x0000000503577e24 */ /* 0x002fe2000f8e0257 */
[----:B---3--:R-:W-:-:S05]  /*0f20*/  IADD3 R86, PT, PT, -R86, RZ, RZ ;  /* 0x000000ff56567210 */ /* 0x008fca0007ffe1ff */
[----:B--2---:R-:W-:Y:S01]  /*0f30*/  IMAD R86, R2, R86, UR4 ;  /* 0x0000000402567e24 */ /* 0x004fe2000f8e0256 */
[----:B------:R-:W-:Y:S06]  /*0f40*/  @!P0 BRA `(.L_x_15) ;  /* 0x0000000000b88947 */ /* 0x000fec0003800000 */
[----:B------:R-:W1:Y:S01]  /*0f50*/  LDC.64 R4, c[0x0][0xb18] ;  /* 0x0002c600ff047b82 */ /* 0x000e620000000a00 */
[----:B------:R-:W-:-:S07]  /*0f60*/  ISETP.NE.AND P0, PT, R10, 0x1, PT ;  /* 0x000000010a00780c */ /* 0x000fce0003f05270 */
[----:B------:R-:W2:Y:S08]  /*0f70*/  LDC R9, c[0x0][0xb0c] ;  /* 0x0002c300ff097b82 */ /* 0x000eb00000000800 */
[----:B------:R-:W3:Y:S08]  /*0f80*/  LDC R12, c[0x0][0x370] ;  /* 0x0000dc00ff0c7b82 */ /* 0x000ef00000000800 */
[----:B------:R-:W4:Y:S01]  /*0f90*/  LDC R11, c[0x0][0x374] ;  /* 0x0000dd00ff0b7b82 */ /* 0x000f220000000800 */
[----:B-1----:R-:W-:-:S07]  /*0fa0*/  ISETP.NE.AND P1, PT, R4, 0x1, PT ;  /* 0x000000010400780c */ /* 0x002fce0003f25270 */
[----:B------:R-:W3:Y:S01]  /*0fb0*/  LDC.64 R6, c[0x0][0xb10] ;  /* 0x0002c400ff067b82 */ /* 0x000ee20000000a00 */
[----:B--2---:R-:W-:-:S07]  /*0fc0*/  ISETP.NE.AND P2, PT, R9, 0x1, PT ;  /* 0x000000010900780c */ /* 0x004fce0003f45270 */
[----:B------:R-:W1:Y:S08]  /*0fd0*/  LDC R8, c[0x0][0xb20] ;  /* 0x0002c800ff087b82 */ /* 0x000e700000000800 */
[----:B------:R-:W2:Y:S01]  /*0fe0*/  LDC.64 R2, c[0x0][0xb28] ;  /* 0x0002ca00ff027b82 */ /* 0x000ea20000000a00 */
[----:B----4-:R-:W-:-:S04]  /*0ff0*/  IMAD.HI.U32 R13, R11, R5, RZ ;  /* 0x000000050b0d7227 */ /* 0x010fc800078e00ff */
[----:B------:R-:W-:-:S04]  /*1000*/  IMAD.HI.U32 R5, R14, R5, RZ ;  /* 0x000000050e057227 */ /* 0x000fc800078e00ff */
[----:B---3--:R-:W-:-:S05]  /*1010*/  IMAD.HI.U32 R16, R12, R6, RZ ;  /* 0x000000060c107227 */ /* 0x008fca00078e00ff */
[-C--:B------:R-:W-:Y:S01]  /*1020*/  @P2 SHF.R.U32.HI R12, RZ, R7.reuse, R16 ;  /* 0x00000007ff0c2219 */ /* 0x080fe20000011610 */
[----:B------:R-:W-:Y:S01]  /*1030*/  IMAD.HI.U32 R16, R15, R6, RZ ;  /* 0x000000060f107227 */ /* 0x000fe200078e00ff */
[-C--:B-1----:R-:W-:Y:S02]  /*1040*/  @P1 SHF.R.U32.HI R11, RZ, R8.reuse, R13 ;  /* 0x00000008ff0b1219 */ /* 0x082fe4000001160d */
[----:B------:R-:W-:Y:S02]  /*1050*/  SHF.R.U32.HI R5, RZ, R8, R5 ;  /* 0x00000008ff057219 */ /* 0x000fe40000011605 */
[----:B------:R-:W-:Y:S02]  /*1060*/  SHF.R.U32.HI R16, RZ, R7, R16 ;  /* 0x00000007ff107219 */ /* 0x000fe40000011610 */
[----:B------:R-:W-:Y:S01]  /*1070*/  SEL R5, R14, R5, !P1 ;  /* 0x000000050e057207 */ /* 0x000fe20004800000 */
[----:B--2---:R-:W-:Y:S01]  /*1080*/  IMAD.HI.U32 R13, R11, R2, RZ ;  /* 0x000000020b0d7227 */ /* 0x004fe200078e00ff */
[----:B------:R-:W-:-:S03]  /*1090*/  SEL R16, R15, R16, !P2 ;  /* 0x000000100f107207 */ /* 0x000fc60005000000 */
[----:B------:R-:W-:Y:S01]  /*10a0*/  IMAD.HI.U32 R6, R12, R2, RZ ;  /* 0x000000020c067227 */ /* 0x000fe200078e00ff */
[----:B------:R-:W-:-:S04]  /*10b0*/  @P0 SHF.R.U32.HI R11, RZ, R3, R13 ;  /* 0x00000003ff0b0219 */ /* 0x000fc8000001160d */
[----:B------:R-:W-:Y:S01]  /*10c0*/  @P0 SHF.R.U32.HI R12, RZ, R3, R6 ;  /* 0x00000003ff0c0219 */ /* 0x000fe20000011606 */
[----:B------:R-:W-:-:S04]  /*10d0*/  IMAD R11, R11, R10, RZ ;  /* 0x0000000a0b0b7224 */ /* 0x000fc800078e02ff */
[----:B------:R-:W-:Y:S01]  /*10e0*/  IMAD R6, R12, R10, RZ ;  /* 0x0000000a0c067224 */ /* 0x000fe200078e02ff */
[----:B------:R-:W-:-:S04]  /*10f0*/  ISETP.GE.AND P1, PT, R5, R11, PT ;  /* 0x0000000b0500720c */ /* 0x000fc80003f26270 */
[----:B------:R-:W-:Y:S01]  /*1100*/  ISETP.GE.OR P1, PT, R16, R6, P1 ;  /* 0x000000061000720c */ /* 0x000fe20000f26670 */
[----:B------:R-:W-:-:S05]  /*1110*/  IMAD.HI.U32 R6, R5, R2, RZ ;  /* 0x0000000205067227 */ /* 0x000fca00078e00ff */
[----:B------:R-:W-:-:S04]  /*1120*/  SHF.R.U32.HI R6, RZ, R3, R6 ;  /* 0x00000003ff067219 */ /* 0x000fc80000011606 */
[----:B------:R-:W-:-:S03]  /*1130*/  SEL R6, R5, R6, !P0 ;  /* 0x0000000605067207 */ /* 0x000fc60004000000 */
[----:B------:R-:W-:Y:S01]  /*1140*/  @!P1 IMAD.HI.U32 R7, R16, R2, RZ ;  /* 0x0000000210079227 */ /* 0x000fe200078e00ff */
[----:B------:R-:W-:-:S04]  /*1150*/  IADD3 R2, PT, PT, -R6, RZ, RZ ;  /* 0x000000ff06027210 */ /* 0x000fc80007ffe1ff */
[----:B------:R-:W-:Y:S01]  /*1160*/  @!P1 SHF.R.U32.HI R3, RZ, R3, R7 ;  /* 0x00000003ff039219 */ /* 0x000fe20000011607 */
[----:B------:R-:W-:Y:S01]  /*1170*/  IMAD R2, R10, R2, R5 ;  /* 0x000000020a027224 */ /* 0x000fe200078e0205 */
[----:B------:R-:W-:Y:S02]  /*1180*/  IADD3 R7, PT, PT, -R5, RZ, RZ ;  /* 0x000000ff05077210 */ /* 0x000fe40007ffe1ff */
[----:B------:R-:W-:-:S03]  /*1190*/  @!P1 SEL R3, R16, R3, !P0 ;  /* 0x0000000310039207 */ /* 0x000fc60004000000 */
[----:B------:R-:W-:Y:S02]  /*11a0*/  IMAD R7, R4, R7, R14 ;  /* 0x0000000704077224 */ /* 0x000fe400078e020e */
[--C-:B------:R-:W-:Y:S02]  /*11b0*/  @!P1 IMAD.IADD R6, R6, 0x1, -R3.reuse ;  /* 0x0000000106069824 */ /* 0x100fe400078e0a03 */
[----:B------:R-:W-:Y:S01]  /*11c0*/  @!P1 IMAD R3, R2, R12, R3 ;  /* 0x0000000c02039224 */ /* 0x000fe200078e0203 */
[----:B------:R-:W-:Y:S01]  /*11d0*/  IADD3 R2, PT, PT, -R16, RZ, RZ ;  /* 0x000000ff10027210 */ /* 0x000fe20007ffe1ff */
[----:B------:R-:W-:Y:S02]  /*11e0*/  @!P1 IMAD R5, R6, R10, R16 ;  /* 0x0000000a06059224 */ /* 0x000fe400078e0210 */
[----:B------:R-:W-:Y:S02]  /*11f0*/  @!P1 IMAD.MOV.U32 R16, RZ, RZ, R3 ;  /* 0x000000ffff109224 */ /* 0x000fe400078e0003 */
[----:B------:R-:W-:-:S02]  /*1200*/  IMAD R2, R9, R2, R15 ;  /* 0x0000000209027224 */ /* 0x000fc400078e020f */
[----:B------:R-:W-:Y:S02]  /*1210*/  IMAD R14, R5, R4, R7 ;  /* 0x00000004050e7224 */ /* 0x000fe400078e0207 */
[----:B------:R-:W-:Y:S02]  /*1220*/  IMAD R15, R16, R9, R2 ;  /* 0x00000009100f7224 */ /* 0x000fe400078e0202 */
.L_x_15:
[----:B------:R-:W1:Y:S01]  /*1230*/  LDCU UR4, c[0x0][0xb30] ;  /* 0x00016600ff0477ac */ /* 0x000e620008000800 */
[----:B------:R-:W2:Y:S08]  /*1240*/  S2UR UR37, SR_CgaCtaId ;  /* 0x00000000002579c3 */ /* 0x000eb00000008800 */
[----:B------:R-:W3:Y:S01]  /*1250*/  LDC R40, c[0x0][0xb24] ;  /* 0x0002c900ff287b82 */ /* 0x000ee20000000800 */
[----:B-1----:R-:W-:-:S09]  /*1260*/  UISETP.NE.AND UP1, UPT, UR4, 0x1, UPT ;  /* 0x000000010400788c */ /* 0x002fd2000bf25270 */
[----:B--2---:R-:W-:Y:S05]  /*1270*/  BRA.U UP1, `(.L_x_16) ;  /* 0x0000000101407547 */ /* 0x004fea000b800000 */
[----:B------:R-:W1:Y:S08]  /*1280*/  LDC.64 R4, c[0x0][0xb10] ;  /* 0x0002c400ff047b82 */ /* 0x000e700000000a00 */
[----:B------:R-:W2:Y:S08]  /*1290*/  LDC.64 R2, c[0x0][0xb18] ;  /* 0x0002c600ff027b82 */ /* 0x000eb00000000a00 */
[----:B------:R-:W4:Y:S08]  /*12a0*/  LDC R6, c[0x0][0xb20] ;  /* 0x0002c800ff067b82 */ /* 0x000f300000000800 */
[----:B------:R-:W3:Y:S01]  /*12b0*/  LDC R7, c[0x0][0xb0c] ;  /* 0x0002c300ff077b82 */ /* 0x000ee20000000800 */
[----:B-1----:R-:W-:-:S05]  /*12c0*/  IMAD.HI.U32 R4, R15, R4, RZ ;  /* 0x000000040f047227 */ /* 0x002fca00078e00ff */
[----:B------:R-:W-:Y:S01]  /*12d0*/  SHF.R.U32.HI R4, RZ, R5, R4 ;  /* 0x00000005ff047219 */ /* 0x000fe20000011604 */
[----:B--2---:R-:W-:Y:S01]  /*12e0*/  IMAD.HI.U32 R3, R14, R3, RZ ;  /* 0x000000030e037227 */ /* 0x004fe200078e00ff */
[----:B------:R-:W-:-:S04]  /*12f0*/  ISETP.NE.AND P0, PT, R2, 0x1, PT ;  /* 0x000000010200780c */ /* 0x000fc80003f05270 */
[----:B----4-:R-:W-:-:S04]  /*1300*/  SHF.R.U32.HI R3, RZ, R6, R3 ;  /* 0x00000006ff037219 */ /* 0x010fc80000011603 */
[----:B------:R-:W-:Y:S02]  /*1310*/  SEL R3, R14, R3, !P0 ;  /* 0x000000030e037207 */ /* 0x000fe40004000000 */
[----:B---3--:R-:W-:-:S04]  /*1320*/  ISETP.NE.AND P1, PT, R7, 0x1, PT ;  /* 0x000000010700780c */ /* 0x008fc80003f25270 */
[----:B------:R-:W-:-:S05]  /*1330*/  SEL R4, R15, R4, !P1 ;  /* 0x000000040f047207 */ /* 0x000fca0004800000 */
[----:B------:R-:W-:Y:S02]  /*1340*/  IMAD.IADD R5, R3, 0x1, -R4 ;  /* 0x0000000103057824 */ /* 0x000fe400078e0a04 */
[----:B------:R-:W-:Y:S02]  /*1350*/  IMAD.IADD R3, R4, 0x1, -R3 ;  /* 0x0000000104037824 */ /* 0x000fe400078e0a03 */
[----:B------:R-:W-:Y:S02]  /*1360*/  IMAD R15, R5, R7, R15 ;  /* 0x00000007050f7224 */ /* 0x000fe400078e020f */
[----:B------:R-:W-:-:S07]  /*1370*/  IMAD R14, R3, R2, R14 ;  /* 0x00000002030e7224 */ /* 0x000fce00078e020e */
.L_x_16:
[----:B------:R-:W-:Y:S01]  /*1380*/  BAR.SYNC.DEFER_BLOCKING 0x0 ;  /* 0x0000000000007b1d */ /* 0x000fe20000010000 */
[----:B------:R-:W-:Y:S01]  /*1390*/  UISETP.NE.AND UP1, UPT, UR8, 0x2, UPT ;  /* 0x000000020800788c */ /* 0x000fe2000bf25270 */
[----:B------:R-:W-:Y:S02]  /*13a0*/  ISETP.NE.OR P5, PT, R0, 0x2, !P5 ;  /* 0x000000020000780c */ /* 0x000fe40006fa5670 */
[----:B------:R-:W-:-:S06]  /*13b0*/  LOP3.LUT R2, R101, 0x1f, RZ, 0xc0, !PT ;  /* 0x0000001f65027812 */ /* 0x000fcc00078ec0ff */
[----:B------:R-:W-:Y:S05]  /*13c0*/  BRA.U UP1, `(.L_x_17) ;  /* 0x0000001101787547 */ /* 0x000fea000b800000 */
[----:B------:R-:W1:Y:S01]  /*13d0*/  LDCU UR13, c[0x0][0x38c] ;  /* 0x00007180ff0d77ac */ /* 0x000e620008000800 */
[----:B------:R-:W2:Y:S01]  /*13e0*/  LDC R8, c[0x0][0x370] ;  /* 0x0000dc00ff087b82 */ /* 0x000ea20000000800 */
[----:B------:R-:W-:Y:S01]  /*13f0*/  PLOP3.LUT P1, PT, PT, PT, UP2, 0x80, 0x8 ;  /* 0x000000000008781c */ /* 0x000fe20003f2f028 */
[----:B------:R-:W-:Y:S01]  /*1400*/  IMAD.MOV.U32 R17, RZ, RZ, 0x1 ;  /* 0x00000001ff117424 */ /* 0x000fe200078e00ff */
[----:B------:R-:W-:Y:S01]  /*1410*/  ISETP.EQ.OR P4, PT, R2, RZ, P5 ;  /* 0x000000ff0200720c */ /* 0x000fe20002f82670 */
[----:B------:R-:W-:Y:S01]  /*1420*/  IMAD.MOV.U32 R16, RZ, RZ, RZ ;  /* 0x000000ffff107224 */ /* 0x000fe200078e00ff */
[----:B------:R-:W-:Y:S02]  /*1430*/  PLOP3.LUT P1, PT, P1, PT, PT, 0x8, 0x80 ;  /* 0x000000000080781c */ /* 0x000fe40000f2e170 */
[----:B------:R-:W-:Y:S01]  /*1440*/  CS2R R12, SRZ ;  /* 0x00000000000c7805 */ /* 0x000fe2000001ff00 */
[----:B------:R-:W-:Y:S01]  /*1450*/  IMAD.MOV.U32 R11, RZ, RZ, 0x1 ;  /* 0x00000001ff0b7424 */ /* 0x000fe200078e00ff */
[----:B------:R-:W4:Y:S01]  /*1460*/  LDC R0, c[0x0][0x374] ;  /* 0x0000dd00ff007b82 */ /* 0x000f220000000800 */
[----:B------:R-:W2:Y:S01]  /*1470*/  LDCU.64 UR22, c[0x0][0x348] ;  /* 0x00006900ff1677ac */ /* 0x000ea20008000a00 */
[----:B------:R-:W-:Y:S01]  /*1480*/  UMOV UR6, URZ ;  /* 0x000000ff00067c82 */ /* 0x000fe20008000000 */
[----:B-1----:R-:W-:-:S04]  /*1490*/  UIADD3 UR5, UPT, UPT, UR13, 0x1f, URZ ;  /* 0x0000001f0d057890 */ /* 0x002fc8000fffe0ff */
[----:B------:R-:W-:-:S04]  /*14a0*/  USHF.R.S32.HI UR4, URZ, 0x1f, UR5 ;  /* 0x0000001fff047899 */ /* 0x000fc80008011405 */
[----:B------:R-:W-:-:S04]  /*14b0*/  ULEA.HI UR4, UR4, UR5, URZ, 0x5 ;  /* 0x0000000504047291 */ /* 0x000fc8000f8f28ff */
[----:B------:R-:W-:Y:S02]  /*14c0*/  USHF.R.S32.HI UR15, URZ, 0x5, UR4 ;  /* 0x00000005ff0f7899 */ /* 0x000fe40008011404 */
[----:B------:R-:W-:Y:S02]  /*14d0*/  UIADD3 UR4, UPT, UPT, UR13, -0x1, URZ ;  /* 0xffffffff0d047890 */ /* 0x000fe4000fffe0ff */
[----:B------:R-:W-:Y:S02]  /*14e0*/  UISETP.LT.U32.AND UP0, UPT, UR15, 0x5, UPT ;  /* 0x000000050f00788c */ /* 0x000fe4000bf01070 */
[----:B------:R-:W-:Y:S02]  /*14f0*/  UISETP.GE.U32.AND UP1, UPT, UR4, -0x3f, UPT ;  /* 0xffffffc10400788c */ /* 0x000fe4000bf26070 */
[----:B------:R-:W-:Y:S02]  /*1500*/  USEL UR14, UR15, 0x5, UP0 ;  /* 0x000000050f0e7887 */ /* 0x000fe40008000000 */
[----:B------:R-:W-:-:S02]  /*1510*/  UIADD3 UR13, UPT, UPT, UR13, 0x3e, URZ ;  /* 0x0000003e0d0d7890 */ /* 0x000fc4000fffe0ff */
[----:B------:R-:W-:Y:S02]  /*1520*/  UIADD3 UR5, UPT, UPT, UR14, -0x1, URZ ;  /* 0xffffffff0e057890 */ /* 0x000fe4000fffe0ff */
[----:B------:R-:W-:-:S03]  /*1530*/  UIADD3 UR7, UPT, UPT, UR15, -UR14, URZ ;  /* 0x8000000e0f077290 */ /* 0x000fc6000fffe0ff */
[----:B------:R-:W-:-:S04]  /*1540*/  @UP1 UIADD3 UR5, UPT, UPT, UR14, URZ, URZ ;  /* 0x000000ff0e051290 */ /* 0x000fc8000fffe0ff */
[----:B--2---:R-:W-:-:S12]  /*1550*/  UIADD3 UR5, UPT, UPT, UR5, 0x1, URZ ;  /* 0x0000000105057890 */ /* 0x004fd8000fffe0ff */
.L_x_35:
[----:B------:R-:W-:Y:S01]  /*1560*/  UISETP.NE.AND UP0, UPT, UR37, URZ, UPT ;  /* 0x000000ff2500728c */ /* 0x000fe2000bf05270 */
[----:B------:R-:W1:Y:S08]  /*1570*/  S2UR UR37, SR_CgaCtaId ;  /* 0x00000000002579c3 */ /* 0x000e700000008800 */
[----:B------:R-:W-:Y:S05]  /*1580*/  BRA.U UP0, `(.L_x_18) ;  /* 0x0000000100347547 */ /* 0x000fea000b800000 */
[----:B------:R-:W2:Y:S01]  /*1590*/  S2R R2, SR_CgaCtaId ;  /* 0x0000000000027919 */ /* 0x000ea20000008800 */
[----:B------:R-:W-:-:S04]  /*15a0*/  MOV R3, 0x400 ;  /* 0x0000040000037802 */ /* 0x000fc80000000f00 */
[----:B--2---:R-:W-:Y:S02]  /*15b0*/  LEA R2, R2, R3, 0x18 ;  /* 0x0000000302027211 */ /* 0x004fe400078ec0ff */
[----:B------:R-:W-:-:S03]  /*15c0*/  SHF.L.U32 R3, R11, 0x1f, RZ ;  /* 0x0000001f0b037819 */ /* 0x000fc600000006ff */
[----:B------:R-:W-:-:S04]  /*15d0*/  IMAD R2, R12, 0x8, R2 ;  /* 0x000000080c027824 */ /* 0x000fc800078e0202 */
[----:B------:R-:W2:Y:S02]  /*15e0*/  SYNCS.PHASECHK.TRANS64.TRYWAIT P0, [R2+URZ+0x110], R3 ;  /* 0x00011003020075a7 */ /* 0x000ea400080011ff */
[----:B--2---:R-:W-:Y:S05]  /*15f0*/  @!P0 BRA `(.L_x_19) ;  /* 0x0000007400988947 */ /* 0x004fea0003800000 */
.L_x_132:
[----:B------:R-:W-:Y:S01]  /*1600*/  VIADD R12, R12, 0x1 ;  /* 0x000000010c0c7836 */ /* 0x000fe20000000000 */
[----:B------:R2:W-:Y:S04]  /*1610*/  SYNCS.ARRIVE.TRANS64.A1T0 RZ, [R2+URZ+0x100], RZ ;  /* 0x000100ff02ff79a7 */ /* 0x0005e800081000ff */
[----:B------:R-:W-:-:S04]  /*1620*/  ISETP.NE.AND P0, PT, R12, 0x2, PT ;  /* 0x000000020c00780c */ /* 0x000fc80003f05270 */
[----:B------:R-:W-:Y:S02]  /*1630*/  SEL R12, R12, RZ, P0 ;  /* 0x000000ff0c0c7207 */ /* 0x000fe40000000000 */
[----:B--2---:R-:W-:-:S04]  /*1640*/  SEL R2, RZ, 0x1, P0 ;  /* 0x00000001ff027807 */ /* 0x004fc80000000000 */
[----:B------:R-:W-:-:S07]  /*1650*/  LOP3.LUT R11, R11, R2, RZ, 0x3c, !PT ;  /* 0x000000020b0b7212 */ /* 0x000fce00078e3cff */
.L_x_18:
[----:B------:R-:W-:Y:S01]  /*1660*/  UMOV UR4, 0x400 ;  /* 0x0000040000047882 */ /* 0x000fe20000000000 */
[----:B------:R-:W-:Y:S01]  /*1670*/  SHF.L.U32 R2, R17, 0x1f, RZ ;  /* 0x0000001f11027819 */ /* 0x000fe200000006ff */
[----:B-1----:R-:W-:Y:S01]  /*1680*/  ULEA UR4, UR37, UR4, 0x18 ;  /* 0x0000000425047291 */ /* 0x002fe2000f8ec0ff */
[----:B------:R-:W-:Y:S01]  /*1690*/  R2UR UR35, R15 ;  /* 0x000000000f2372ca */ /* 0x000fe200000e0000 */
[----:B------:R-:W-:Y:S01]  /*16a0*/  UISETP.GE.U32.AND UP0, UPT, UR13, 0x3f, UPT ;  /* 0x0000003f0d00788c */ /* 0x000fe2000bf06070 */
[----:B------:R-:W-:Y:S01]  /*16b0*/  R2UR UR11, R14 ;  /* 0x000000000e0b72ca */ /* 0x000fe200000e0000 */
[----:B------:R-:W-:Y:S01]  /*16c0*/  ULEA UR8, UR6, UR4, 0x3 ;  /* 0x0000000406087291 */ /* 0x000fe2000f8e18ff */
[----:B------:R-:W-:-:S08]  /*16d0*/  UMOV UR24, URZ ;  /* 0x000000ff00187c82 */ /* 0x000fd00008000000 */
[----:B------:R1:W2:Y:S01]  /*16e0*/  SYNCS.PHASECHK.TRANS64.TRYWAIT P0, [UR8+0x28], R2 ;  /* 0x00002802ff0075a7 */ /* 0x0002a20008001108 */
[----:B------:R-:W-:Y:S02]  /*16f0*/  USHF.L.U32 UR35, UR35, 0x7, URZ ;  /* 0x0000000723237899 */ /* 0x000fe400080006ff */
[----:B------:R-:W-:Y:S01]  /*1700*/  USHF.L.U32 UR11, UR11, 0x7, URZ ;  /* 0x000000070b0b7899 */ /* 0x000fe200080006ff */
[----:B------:R-:W-:Y:S11]  /*1710*/  BRA.U !UP0, `(.L_x_20) ;  /* 0x0000000108a47547 */ /* 0x000ff6000b800000 */
[----:B------:R-:W-:Y:S01]  /*1720*/  UMOV UR16, URZ ;  /* 0x000000ff00107c82 */ /* 0x000fe20008000000 */
[----:B------:R-:W-:-:S05]  /*1730*/  UMOV UR17, UR6 ;  /* 0x0000000600117c82 */ /* 0x000fca0008000000 */
.L_x_25:
[----:B-1----:R-:W-:Y:S01]  /*1740*/  ULEA UR33, UR17, UR4, 0x3 ;  /* 0x0000000411217291 */ /* 0x002fe2000f8e18ff */
[----:B--2---:R-:W-:Y:S01]  /*1750*/  @!P5 MOV R3, 0x4000 ;  /* 0x000040000003d802 */ /* 0x004fe20000000f00 */
[----:B--2---:R-:W-:Y:S10]  /*1760*/  @P0 BRA `(.L_x_21) ;  /* 0x00000000000c0947 */ /* 0x004ff40003800000 */
[----:B------:R-:W-:-:S04]  /*1770*/  SHF.L.U32 R4, R17, 0x1f, RZ ;  /* 0x0000001f11047819 */ /* 0x000fc800000006ff */
[----:B------:R-:W2:Y:S02]  /*1780*/  SYNCS.PHASECHK.TRANS64.TRYWAIT P0, [UR33+0x28], R4 ;  /* 0x00002804ff0075a7 */ /* 0x000ea40008001121 */
[----:B--2---:R-:W-:Y:S05]  /*1790*/  @!P0 BRA `(.L_x_22) ;  /* 0x0000007400448947 */ /* 0x004fea0003800000 */
.L_x_21:
[----:B------:R2:W-:Y:S01]  /*17a0*/  @!P5 SYNCS.ARRIVE.TRANS64 RZ, [UR33], R3 ;  /* 0x00000003ffffd9a7 */ /* 0x0005e20008000021 */
[----:B------:R-:W-:Y:S04]  /*17b0*/  BSSY.RECONVERGENT B0, `(.L_x_23) ;  /* 0x0000003000007945 */ /* 0x000fe80003800200 */
[----:B------:R-:W-:Y:S05]  /*17c0*/  @P4 BRA `(.L_x_24) ;  /* 0x0000000000044947 */ /* 0x000fea0003800000 */
[----:B------:R-:W-:Y:S05]  /*17d0*/  BPT.TRAP 0x1 ;  /* 0x000000040000795c */ /* 0x000fea0000300000 */
.L_x_24:
[----:B------:R-:W-:Y:S05]  /*17e0*/  BSYNC.RECONVERGENT B0 ;  /* 0x0000000000007941 */ /* 0x000fea0003800200 */
.L_x_23:
[----:B------:R-:W-:Y:S02]  /*17f0*/  UIADD3 UR6, UPT, UPT, UR17, 0x1, URZ ;  /* 0x0000000111067890 */ /* 0x000fe4000fffe0ff */
[----:B------:R-:W-:Y:S02]  /*1800*/  UIADD3 UR26, UP1, UPT, UR22, 0x80, URZ ;  /* 0x00000080161a7890 */ /* 0x000fe4000ff3e0ff */
[----:B------:R-:W-:Y:S02]  /*1810*/  UISETP.NE.AND UP0, UPT, UR6, 0x5, UPT ;  /* 0x000000050600788c */ /* 0x000fe4000bf05270 */
[----:B------:R-:W-:Y:S02]  /*1820*/  USHF.L.U32 UR34, UR16, 0x5, URZ ;  /* 0x0000000510227899 */ /* 0x000fe400080006ff */
[----:B------:R-:W-:Y:S02]  /*1830*/  USEL UR9, URZ, 0x1, UP0 ;  /* 0x00000001ff097887 */ /* 0x000fe40008000000 */
[----:B------:R-:W-:-:S02]  /*1840*/  USEL UR6, UR6, URZ, UP0 ;  /* 0x000000ff06067287 */ /* 0x000fc40008000000 */
[----:B------:R-:W-:Y:S02]  /*1850*/  UIADD3 UR20, UP0, UPT, UR22, 0x180, URZ ;  /* 0x0000018016147890 */ /* 0x000fe4000ff1e0ff */
[----:B------:R-:W-:Y:S01]  /*1860*/  ULEA UR8, UR6, UR4, 0x3 ;  /* 0x0000000406087291 */ /* 0x000fe2000f8e18ff */
[----:B------:R-:W-:Y:S01]  /*1870*/  LOP3.LUT R17, R17, UR9, RZ, 0x3c, !PT ;  /* 0x0000000911117c12 */ /* 0x000fe2000f8e3cff */
[----:B------:R-:W-:Y:S02]  /*1880*/  UIADD3.X UR27, UPT, UPT, URZ, UR23, URZ, UP1, !UPT ;  /* 0x00000017ff1b7290 */ /* 0x000fe40008ffe4ff */
[----:B------:R-:W-:Y:S01]  /*1890*/  UIADD3.X UR21, UPT, UPT, URZ, UR23, URZ, UP0, !UPT ;  /* 0x00000017ff157290 */ /* 0x000fe200087fe4ff */
[----:B-1----:R-:W-:Y:S01]  /*18a0*/  SHF.L.U32 R2, R17, 0x1f, RZ ;  /* 0x0000001f11027819 */ /* 0x002fe200000006ff */
[----:B------:R-:W-:Y:S01]  /*18b0*/  UMOV UR18, 0x0 ;  /* 0x0000000000127882 */ /* 0x000fe20000000000 */
[----:B------:R-:W-:Y:S01]  /*18c0*/  UMOV UR19, 0x10000000 ;  /* 0x1000000000137882 */ /* 0x000fe20000000000 */
[----:B------:R-:W-:Y:S01]  /*18d0*/  UMOV UR12, UR36 ;  /* 0x00000024000c7c82 */ /* 0x000fe20008000000 */
[----:B------:R1:W1:Y:S01]  /*18e0*/  SYNCS.PHASECHK.TRANS64.TRYWAIT P0, [UR8+0x28], R2 ;  /* 0x00002802ff0075a7 */ /* 0x0002620008001108 */
[----:B------:R-:W-:Y:S01]  /*18f0*/  ULEA UR8, UR17, UR4, 0xd ;  /* 0x0000000411087291 */ /* 0x000fe2000f8e68ff */
[----:B------:R-:W-:Y:S01]  /*1900*/  UMOV UR9, UR33 ;  /* 0x0000002100097c82 */ /* 0x000fe20008000000 */
[----:B------:R-:W-:-:S02]  /*1910*/  UMOV UR10, UR34 ;  /* 0x00000022000a7c82 */ /* 0x000fc40008000000 */
[----:B------:R-:W-:Y:S02]  /*1920*/  UIADD3 UR32, UPT, UPT, UR8, 0x8400, URZ ;  /* 0x0000840008207890 */ /* 0x000fe4000fffe0ff */
[----:B------:R-:W-:Y:S02]  /*1930*/  UIADD3 UR8, UPT, UPT, UR8, 0x12400, URZ ;  /* 0x0001240008087890 */ /* 0x000fe4000fffe0ff */
[----:B------:R-:W-:Y:S01]  /*1940*/  UIADD3 UR16, UPT, UPT, UR16, 0x1, URZ ;  /* 0x0000000110107890 */ /* 0x000fe2000fffe0ff */
[----:B------:R-:W-:Y:S01]  /*1950*/  UMOV UR24, UR5 ;  /* 0x0000000500187c82 */ /* 0x000fe20008000000 */
[----:B------:R-:W-:Y:S02]  /*1960*/  UMOV UR17, UR6 ;  /* 0x0000000600117c82 */ /* 0x000fe40008000000 */
[----:B------:R-:W-:Y:S01]  /*1970*/  UISETP.NE.AND UP0, UPT, UR16, UR5, UPT ;  /* 0x000000051000728c */ /* 0x000fe2000bf05270 */
[----:B------:R1:W-:Y:S02]  /*1980*/  UTMALDG.3D [UR32], [UR26], desc[UR18] ;  /* 0x000012201a0075b4 */ /* 0x0003e40008011000 */
[----:B------:R1:W-:Y:S06]  /*1990*/  UTMALDG.3D [UR8], [UR20], desc[UR18] ;  /* 0x00001208140075b4 */ /* 0x0003ec0008011000 */
[----:B------:R-:W-:Y:S05]  /*19a0*/  BRA.U UP0, `(.L_x_25) ;  /* 0xfffffffd00647547 */ /* 0x000fea000b83ffff */
.L_x_20:
[----:B-1----:R-:W-:Y:S01]  /*19b0*/  ULEA UR8, UR6, UR4, 0x3 ;  /* 0x0000000406087291 */ /* 0x002fe2000f8e18ff */
[----:B------:R-:W-:Y:S01]  /*19c0*/  SHF.L.U32 R2, R17, 0x1f, RZ ;  /* 0x0000001f11027819 */ /* 0x000fe200000006ff */
[----:B------:R-:W-:Y:S01]  /*19d0*/  @!P1 SYNCS.ARRIVE.TRANS64.A1T0 RZ, [UR4+0x98], RZ ;  /* 0x000098ffffff99a7 */ /* 0x000fe20008100004 */
[----:B------:R-:W-:-:S06]  /*19e0*/  UISETP.GT.AND UP0, UPT, UR15, UR14, UPT ;  /* 0x0000000e0f00728c */ /* 0x000fcc000bf04270 */
[----:B--2---:R1:W2:Y:S03]  /*19f0*/  SYNCS.PHASECHK.TRANS64.TRYWAIT P0, [UR8+0x28], R2 ;  /* 0x00002802ff0075a7 */ /* 0x0042a60008001108 */
[----:B------:R-:W-:Y:S05]  /*1a00*/  BRA.U !UP0, `(.L_x_26) ;  /* 0x0000000108a87547 */ /* 0x000fea000b800000 */
[----:B------:R-:W-:Y:S01]  /*1a10*/  UIADD3 UR21, UPT, UPT, UR7, UR24, URZ ;  /* 0x0000001807157290 */ /* 0x000fe2000fffe0ff */
[----:B------:R-:W-:-:S11]  /*1a20*/  UMOV UR25, UR6 ;  /* 0x0000000600197c82 */ /* 0x000fd60008000000 */
.L_x_31:
[----:B-1----:R-:W-:Y:S01]  /*1a30*/  ULEA UR17, UR25, UR4, 0x3 ;  /* 0x0000000419117291 */ /* 0x002fe2000f8e18ff */
[----:B--2---:R-:W-:Y:S01]  /*1a40*/  @!P5 MOV R3, 0x4000 ;  /* 0x000040000003d802 */ /* 0x004fe20000000f00 */
[----:B--2---:R-:W-:Y:S10]  /*1a50*/  @P0 BRA `(.L_x_27) ;  /* 0x00000000000c0947 */ /* 0x004ff40003800000 */
[----:B------:R-:W-:-:S04]  /*1a60*/  SHF.L.U32 R4, R17, 0x1f, RZ ;  /* 0x0000001f11047819 */ /* 0x000fc800000006ff */
[----:B------:R-:W2:Y:S02]  /*1a70*/  SYNCS.PHASECHK.TRANS64.TRYWAIT P0, [UR17+0x28], R4 ;  /* 0x00002804ff0075a7 */ /* 0x000ea40008001111 */
[----:B--2---:R-:W-:Y:S05]  /*1a80*/  @!P0 BRA `(.L_x_28) ;  /* 0x0000007000a08947 */ /* 0x004fea0003800000 */
.L_x_27:
[----:B------:R2:W-:Y:S01]  /*1a90*/  @!P5 SYNCS.ARRIVE.TRANS64 RZ, [UR17], R3 ;  /* 0x00000003ffffd9a7 */ /* 0x0005e20008000011 */
[----:B------:R-:W-:Y:S04]  /*1aa0*/  BSSY.RECONVERGENT B0, `(.L_x_29) ;  /* 0x0000003000007945 */ /* 0x000fe80003800200 */
[----:B------:R-:W-:Y:S05]  /*1ab0*/  @P4 BRA `(.L_x_30) ;  /* 0x0000000000044947 */ /* 0x000fea0003800000 */
[----:B------:R-:W-:Y:S05]  /*1ac0*/  BPT.TRAP 0x1 ;  /* 0x000000040000795c */ /* 0x000fea0000300000 */
.L_x_30:
[----:B------:R-:W-:Y:S05]  /*1ad0*/  BSYNC.RECONVERGENT B0 ;  /* 0x0000000000007941 */ /* 0x000fea0003800200 */
.L_x_29:
        /* <DEDUP_REMOVED lines=20> */
[----:B------:R-:W-:Y:S01]  /*1c20*/  UIADD3 UR8, UPT, UPT, UR8, 0x12400, URZ ;  /* 0x0001240008087890 */ /* 0x000fe2000fffe0ff */
[----:B------:R-:W-:Y:S01]  /*1c30*/  UMOV UR9, UR17 ;  /* 0x0000001100097c82 */ /* 0x000fe20008000000 */
[----:B------:R-:W-:Y:S01]  /*1c40*/  UMOV UR10, UR18 ;  /* 0x00000012000a7c82 */ /* 0x000fe20008000000 */
[----:B------:R-:W-:Y:S01]  /*1c50*/  UIADD3 UR24, UPT, UPT, UR24, 0x1, URZ ;  /* 0x0000000118187890 */ /* 0x000fe2000fffe0ff */
[----:B------:R-:W-:-:S03]  /*1c60*/  UMOV UR25, UR6 ;  /* 0x0000000600197c82 */ /* 0x000fc60008000000 */
[----:B------:R1:W-:Y:S01]  /*1c70*/  UTMALDG.3D [UR16], [UR30], desc[UR26] ;  /* 0x00001a101e0075b4 */ /* 0x0003e20008011000 */
[----:B------:R-:W-:Y:S01]  /*1c80*/  UISETP.NE.AND UP0, UPT, UR24, UR21, UPT ;  /* 0x000000151800728c */ /* 0x000fe2000bf05270 */
[----:B------:R1:W-:Y:S08]  /*1c90*/  UTMALDG.3D [UR8], [UR28], desc[UR26] ;  /* 0x00001a081c0075b4 */ /* 0x0003f00008011000 */
[----:B------:R-:W-:Y:S05]  /*1ca0*/  BRA.U UP0, `(.L_x_31) ;  /* 0xfffffffd00607547 */ /* 0x000fea000b83ffff */
.L_x_26:
[C---:B-1----:R-:W-:Y:S01]  /*1cb0*/  LEA R2, R16.reuse, UR4, 0x3 ;  /* 0x0000000410027c11 */ /* 0x042fe2000f8e18ff */
[----:B------:R-:W-:Y:S01]  /*1cc0*/  NOP ;  /* 0x0000000000007918 */ /* 0x000fe20000000000 */
[----:B--2---:R-:W-:Y:S02]  /*1cd0*/  SHF.L.U32 R3, R13, 0x1f, RZ ;  /* 0x0000001f0d037819 */ /* 0x004fe400000006ff */
[----:B------:R-:W-:Y:S02]  /*1ce0*/  LEA R4, R16, UR4, 0x4 ;  /* 0x0000000410047c11 */ /* 0x000fe4000f8e20ff */
[----:B------:R-:W1:Y:S02]  /*1cf0*/  SYNCS.PHASECHK.TRANS64.TRYWAIT P0, [R2+URZ+0xa0], R3 ;  /* 0x0000a003020075a7 */ /* 0x000e6400080011ff */
[----:B-1----:R-:W-:Y:S05]  /*1d00*/  @!P0 BRA `(.L_x_32) ;  /* 0x0000007000188947 */ /* 0x002fea0003800000 */
.L_x_135:
[----:B------:R-:W2:Y:S01]  /*1d10*/  LDS.128 R4, [R4+0x130] ;  /* 0x0001300004047984 */ /* 0x000ea20000000c00 */
[----:B---3--:R-:W-:Y:S01]  /*1d20*/  ISETP.GE.AND P0, PT, R40, 0x1, PT ;  /* 0x000000012800780c */ /* 0x008fe20003f06270 */
[----:B-1----:R-:W-:Y:S01]  /*1d30*/  VIADD R2, R2, 0xb0 ;  /* 0x000000b002027836 */ /* 0x002fe20000000000 */
[----:B------:R-:W-:Y:S01]  /*1d40*/  @!PT LDS RZ, [RZ] ;  /* 0x00000000fffff984 */ /* 0x000fe20000000800 */
[----:B------:R-:W-:Y:S01]  /*1d50*/  @!PT LDS RZ, [RZ] ;  /* 0x00000000fffff984 */ /* 0x000fe20000000800 */
[----:B------:R-:W-:Y:S01]  /*1d60*/  @!PT LDS RZ, [RZ] ;  /* 0x00000000fffff984 */ /* 0x000fe20000000800 */
[----:B------:R-:W-:Y:S01]  /*1d70*/  @!PT LDS RZ, [RZ] ;  /* 0x00000000fffff984 */ /* 0x000fe20000000800 */
[----:B------:R1:W-:Y:S06]  /*1d80*/  MEMBAR.ALL.CTA ;  /* 0x0000000000007992 */ /* 0x0003ec0000008000 */
[----:B-1----:R-:W1:Y:S01]  /*1d90*/  FENCE.VIEW.ASYNC.S ;  /* 0x00000000000073c6 */ /* 0x002e620000000000 */
[----:B------:R-:W-:-:S04]  /*1da0*/  PRMT R2, RZ, 0x654, R2 ;  /* 0x00000654ff027816 */ /* 0x000fc80000000002 */
[----:B-1----:R1:W-:Y:S01]  /*1db0*/  SYNCS.ARRIVE.TRANS64.RED.A1T0 RZ, [R2+URZ], RZ ;  /* 0x000000ff02ff79a7 */ /* 0x0023e200081004ff */
[----:B--2---:R-:W-:-:S13]  /*1dc0*/  LOP3.LUT P2, RZ, R6, 0x1, RZ, 0xc0, !PT ;  /* 0x0000000106ff7812 */ /* 0x004fda000784c0ff */
[----:B------:R-:W-:Y:S01]  /*1dd0*/  @P2 SHF.R.U32.HI R3, RZ, 0x10, R5 ;  /* 0x00000010ff032819 */ /* 0x000fe20000011605 */
[----:B------:R-:W-:Y:S01]  /*1de0*/  VOTEU.ANY UP0, P2 ;  /* 0x0000000000ff7886 */ /* 0x000fe20001000100 */
[----:B------:R-:W-:Y:S02]  /*1df0*/  @P2 MOV R10, R4 ;  /* 0x00000004000a2202 */ /* 0x000fe40000000f00 */
[----:B------:R-:W-:Y:S02]  /*1e00*/  @P2 R2UR.BROADCAST UR8, R3 ;  /* 0x00000000030822ca */ /* 0x000fe400008e0000 */
[----:B------:R-:W-:-:S11]  /*1e10*/  @P2 LOP3.LUT R9, R5, 0xffff, RZ, 0xc0, !PT ;  /* 0x0000ffff05092812 */ /* 0x000fd600078ec0ff */
[----:B------:R-:W-:Y:S01]  /*1e20*/  @UP0 UMOV UR36, UR8 ;  /* 0x0000000800240c82 */ /* 0x000fe20008000000 */
[----:B-1----:R-:W-:Y:S05]  /*1e30*/  @!P0 BRA `(.L_x_33) ;  /* 0x0000000000b88947 */ /* 0x002fea0003800000 */
[----:B------:R-:W4:Y:S01]  /*1e40*/  LDC.64 R4, c[0x0][0xb18] ;  /* 0x0002c600ff047b82 */ /* 0x000f220000000a00 */
[----:B------:R-:W-:-:S07]  /*1e50*/  ISETP.NE.AND P3, PT, R40, 0x1, PT ;  /* 0x000000012800780c */ /* 0x000fce0003f65270 */
[----:B------:R-:W1:Y:S08]  /*1e60*/  LDC.64 R6, c[0x0][0xb10] ;  /* 0x0002c400ff067b82 */ /* 0x000e700000000a00 */
[----:B------:R-:W2:Y:S08]  /*1e70*/  LDC R14, c[0x0][0xb20] ;  /* 0x0002c800ff0e7b82 */ /* 0x000eb00000000800 */
[----:B------:R-:W3:Y:S01]  /*1e80*/  LDC R15, c[0x0][0xb0c] ;  /* 0x0002c300ff0f7b82 */ /* 0x000ee20000000800 */
[----:B----4-:R-:W-:Y:S01]  /*1e90*/  IMAD.HI.U32 R19, R0, R5, RZ ;  /* 0x0000000500137227 */ /* 0x010fe200078e00ff */
[----:B------:R-:W-:-:S03]  /*1ea0*/  ISETP.NE.AND P0, PT, R4, 0x1, PT ;  /* 0x000000010400780c */ /* 0x000fc60003f05270 */
[----:B------:R-:W-:-:S03]  /*1eb0*/  IMAD.HI.U32 R5, R9, R5, RZ ;  /* 0x0000000509057227 */ /* 0x000fc600078e00ff */
[----:B------:R-:W4:Y:S01]  /*1ec0*/  LDC.64 R2, c[0x0][0xb28] ;  /* 0x0002ca00ff027b82 */ /* 0x000f220000000a00 */
[----:B-1----:R-:W-:-:S04]  /*1ed0*/  IMAD.HI.U32 R20, R8, R6, RZ ;  /* 0x0000000608147227 */ /* 0x002fc800078e00ff */
[----:B------:R-:W-:Y:S01]  /*1ee0*/  IMAD.HI.U32 R21, R10, R6, RZ ;  /* 0x000000060a157227 */ /* 0x000fe200078e00ff */
[----:B------:R-:W-:Y:S02]  /*1ef0*/  SHF.R.U32.HI R20, RZ, R7, R20 ;  /* 0x00000007ff147219 */ /* 0x000fe40000011614 */
[-C--:B--2---:R-:W-:Y:S02]  /*1f00*/  SHF.R.U32.HI R19, RZ, R14.reuse, R19 ;  /* 0x0000000eff137219 */ /* 0x084fe40000011613 */
[----:B------:R-:W-:Y:S02]  /*1f10*/  SHF.R.U32.HI R5, RZ, R14, R5 ;  /* 0x0000000eff057219 */ /* 0x000fe40000011605 */
[----:B------:R-:W-:Y:S02]  /*1f20*/  SEL R19, R0, R19, !P0 ;  /* 0x0000001300137207 */ /* 0x000fe40004000000 */
[----:B------:R-:W-:Y:S02]  /*1f30*/  SHF.R.U32.HI R21, RZ, R7, R21 ;  /* 0x00000007ff157219 */ /* 0x000fe40000011615 */
[----:B---3--:R-:W-:-:S02]  /*1f40*/  ISETP.NE.AND P1, PT, R15, 0x1, PT ;  /* 0x000000010f00780c */ /* 0x008fc40003f25270 */
[----:B------:R-:W-:Y:S02]  /*1f50*/  SEL R5, R9, R5, !P0 ;  /* 0x0000000509057207 */ /* 0x000fe40004000000 */
[----:B------:R-:W-:Y:S02]  /*1f60*/  SEL R20, R8, R20, !P1 ;  /* 0x0000001408147207 */ /* 0x000fe40004800000 */
[----:B------:R-:W-:Y:S01]  /*1f70*/  SEL R21, R10, R21, !P1 ;  /* 0x000000150a157207 */ /* 0x000fe20004800000 */
[----:B----4-:R-:W-:-:S04]  /*1f80*/  IMAD.HI.U32 R18, R19, R2, RZ ;  /* 0x0000000213127227 */ /* 0x010fc800078e00ff */
        /* <DEDUP_REMOVED lines=10> */
[----:B------:R-:W-:-:S04]  /*2030*/  @!P0 IMAD.HI.U32 R7, R21, R2, RZ ;  /* 0x0000000215078227 */ /* 0x000fc800078e00ff */
[----:B------:R-:W-:Y:S01]  /*2040*/  IMAD.MOV R2, RZ, RZ, -R6 ;  /* 0x000000ffff027224 */ /* 0x000fe200078e0a06 */
[----:B------:R-:W-:Y:S02]  /*2050*/  @!P0 SHF.R.U32.HI R3, RZ, R3, R7 ;  /* 0x00000003ff038219 */ /* 0x000fe40000011607 */
[----:B------:R-:W-:Y:S01]  /*2060*/  IADD3 R7, PT, PT, -R5, RZ, RZ ;  /* 0x000000ff05077210 */ /* 0x000fe20007ffe1ff */
[----:B------:R-:W-:Y:S01]  /*2070*/  IMAD R2, R40, R2, R5 ;  /* 0x0000000228027224 */ /* 0x000fe200078e0205 */
        /* <DEDUP_REMOVED lines=10> */
.L_x_33:
[----:B------:R-:W1:Y:S02]  /*2120*/  LDCU UR8, c[0x0][0xb30] ;  /* 0x00016600ff0877ac */ /* 0x000e640008000800 */
[----:B-1----:R-:W-:-:S09]  /*2130*/  UISETP.NE.AND UP0, UPT, UR8, 0x1, UPT ;  /* 0x000000010800788c */ /* 0x002fd2000bf05270 */
[----:B------:R-:W-:Y:S05]  /*2140*/  BRA.U UP0, `(.L_x_34) ;  /* 0x0000000100407547 */ /* 0x000fea000b800000 */
[----:B------:R-:W1:Y:S08]  /*2150*/  LDC.64 R4, c[0x0][0xb10] ;  /* 0x0002c400ff047b82 */ /* 0x000e700000000a00 */
[----:B------:R-:W2:Y:S08]  /*2160*/  LDC.64 R2, c[0x0][0xb18] ;  /* 0x0002c600ff027b82 */ /* 0x000eb00000000a00 */
[----:B------:R-:W3:Y:S08]  /*2170*/  LDC R6, c[0x0][0xb20] ;  /* 0x0002c800ff067b82 */ /* 0x000ef00000000800 */
[----:B------:R-:W4:Y:S01]  /*2180*/  LDC R7, c[0x0][0xb0c] ;  /* 0x0002c300ff077b82 */ /* 0x000f220000000800 */
[----:B-1----:R-:W-:-:S05]  /*2190*/  IMAD.HI.U32 R4, R10, R4, RZ ;  /* 0x000000040a047227 */ /* 0x002fca00078e00ff */
[----:B------:R-:W-:Y:S01]  /*21a0*/  SHF.R.U32.HI R4, RZ, R5, R4 ;  /* 0x00000005ff047219 */ /* 0x000fe20000011604 */
[----:B--2---:R-:W-:Y:S01]  /*21b0*/  IMAD.HI.U32 R3, R9, R3, RZ ;  /* 0x0000000309037227 */ /* 0x004fe200078e00ff */
[----:B------:R-:W-:-:S04]  /*21c0*/  ISETP.NE.AND P0, PT, R2, 0x1, PT ;  /* 0x000000010200780c */ /* 0x000fc80003f05270 */
[----:B---3--:R-:W-:-:S04]  /*21d0*/  SHF.R.U32.HI R3, RZ, R6, R3 ;  /* 0x00000006ff037219 */ /* 0x008fc80000011603 */
[----:B------:R-:W-:Y:S02]  /*21e0*/  SEL R3, R9, R3, !P0 ;  /* 0x0000000309037207 */ /* 0x000fe40004000000 */
[----:B----4-:R-:W-:-:S04]  /*21f0*/  ISETP.NE.AND P1, PT, R7, 0x1, PT ;  /* 0x000000010700780c */ /* 0x010fc80003f25270 */
[----:B------:R-:W-:-:S05]  /*2200*/  SEL R4, R10, R4, !P1 ;  /* 0x000000040a047207 */ /* 0x000fca0004800000 */
[----:B------:R-:W-:Y:S02]  /*2210*/  IMAD.IADD R5, R3, 0x1, -R4 ;  /* 0x0000000103057824 */ /* 0x000fe400078e0a04 */
[----:B------:R-:W-:Y:S02]  /*2220*/  IMAD.IADD R3, R4, 0x1, -R3 ;  /* 0x0000000104037824 */ /* 0x000fe400078e0a03 */
[----:B------:R-:W-:Y:S02]  /*2230*/  IMAD R10, R5, R7, R10 ;  /* 0x00000007050a7224 */ /* 0x000fe400078e020a */
[----:B------:R-:W-:-:S07]  /*2240*/  IMAD R9, R3, R2, R9 ;  /* 0x0000000203097224 */ /* 0x000fce00078e0209 */
.L_x_34:
[----:B------:R-:W-:Y:S01]  /*2250*/  VIADD R16, R16, 0x1 ;  /* 0x0000000110107836 */ /* 0x000fe20000000000 */
[----:B------:R-:W-:Y:S01]  /*2260*/  PLOP3.LUT P1, PT, PT, PT, PT, 0x80, 0x8 ;  /* 0x000000000008781c */ /* 0x000fe20003f2f070 */
[----:B------:R-:W-:Y:S02]  /*2270*/  IMAD.IADD R15, R10, 0x1, R87 ;  /* 0x000000010a0f7824 */ /* 0x000fe400078e0257 */
[----:B------:R-:W-:Y:S01]  /*2280*/  IMAD.IADD R14, R9, 0x1, R86 ;  /* 0x00000001090e7824 */ /* 0x000fe200078e0256 */
[----:B------:R-:W-:-:S04]  /*2290*/  ISETP.NE.AND P0, PT, R16, 0x2, PT ;  /* 0x000000021000780c */ /* 0x000fc80003f05270 */
[----:B------:R-:W-:Y:S02]  /*22a0*/  SEL R2, RZ, 0x1, P0 ;  /* 0x00000001ff027807 */ /* 0x000fe40000000000 */
[----:B------:R-:W-:Y:S02]  /*22b0*/  SEL R16, R16, RZ, P0 ;  /* 0x000000ff10107207 */ /* 0x000fe40000000000 */
[----:B------:R-:W-:Y:S01]  /*22c0*/  LOP3.LUT R13, R13, R2, RZ, 0x3c, !PT ;  /* 0x000000020d0d7212 */ /* 0x000fe200078e3cff */
[----:B------:R-:W-:Y:S06]  /*22d0*/  @P2 BRA `(.L_x_35) ;  /* 0xfffffff000a02947 */ /* 0x000fec000383ffff */
[----:B------:R-:W-:Y:S01]  /*22e0*/  UIADD3 UR4, UPT, UPT, UR4, 0x28, URZ ;  /* 0x0000002804047890 */ /* 0x000fe2000fffe0ff */
[----:B------:R-:W-:-:S03]  /*22f0*/  SHF.L.U32 R2, R17, 0x1f, RZ ;  /* 0x0000001f11027819 */ /* 0x000fc600000006ff */
[----:B------:R-:W-:-:S09]  /*2300*/  ULEA UR5, UR6, UR4, 0x3 ;  /* 0x0000000406057291 */ /* 0x000fd2000f8e18ff */
[----:B------:R-:W1:Y:S02]  /*2310*/  SYNCS.PHASECHK.TRANS64.TRYWAIT P0, [UR5], R2 ;  /* 0x00000002ff0075a7 */ /* 0x000e640008001105 */
[----:B-1----:R-:W-:Y:S05]  /*2320*/  @!P0 BRA `(.L_x_36) ;  /* 0x0000006800a48947 */ /* 0x002fea0003800000 */
.L_x_137:
[----:B------:R-:W-:-:S04]  /*2330*/  UIADD3 UR6, UPT, UPT, UR6, 0x1, URZ ;  /* 0x0000000106067890 */ /* 0x000fc8000fffe0ff */
[----:B------:R-:W-:-:S04]  /*2340*/  UISETP.NE.AND UP0, UPT, UR6, 0x5, UPT ;  /* 0x000000050600788c */ /* 0x000fc8000bf05270 */
[----:B------:R-:W-:Y:S02]  /*2350*/  USEL UR7, URZ, 0x1, UP0 ;  /* 0x00000001ff077887 */ /* 0x000fe40008000000 */
[----:B------:R-:W-:-:S04]  /*2360*/  USEL UR6, UR6, URZ, UP0 ;  /* 0x000000ff06067287 */ /* 0x000fc80008000000 */
[----:B------:R-:W-:Y:S01]  /*2370*/  ULEA UR5, UR6, UR4, 0x3 ;  /* 0x0000000406057291 */ /* 0x000fe2000f8e18ff */
[----:B-1----:R-:W-:-:S04]  /*2380*/  LOP3.LUT R2, R17, UR7, RZ, 0x3c, !PT ;  /* 0x0000000711027c12 */ /* 0x002fc8000f8e3cff */
[----:B------:R-:W-:-:S04]  /*2390*/  SHF.L.U32 R3, R2, 0x1f, RZ ;  /* 0x0000001f02037819 */ /* 0x000fc800000006ff */
[----:B------:R-:W1:Y:S02]  /*23a0*/  SYNCS.PHASECHK.TRANS64.TRYWAIT P0, [UR5], R3 ;  /* 0x00000003ff0075a7 */ /* 0x000e640008001105 */
[----:B-1----:R-:W-:Y:S05]  /*23b0*/  @!P0 BRA `(.L_x_37) ;  /* 0x0000006800988947 */ /* 0x002fea0003800000 */
.L_x_139:
[----:B------:R-:W-:-:S04]  /*23c0*/  UIADD3 UR6, UPT, UPT, UR6, 0x1, URZ ;  /* 0x0000000106067890 */ /* 0x000fc8000fffe0ff */
[----:B------:R-:W-:-:S04]  /*23d0*/  UISETP.NE.AND UP0, UPT, UR6, 0x5, UPT ;  /* 0x000000050600788c */ /* 0x000fc8000bf05270 */
[----:B------:R-:W-:Y:S02]  /*23e0*/  USEL UR7, URZ, 0x1, UP0 ;  /* 0x00000001ff077887 */ /* 0x000fe40008000000 */
[----:B------:R-:W-:-:S04]  /*23f0*/  USEL UR6, UR6, URZ, UP0 ;  /* 0x000000ff06067287 */ /* 0x000fc80008000000 */
[----:B------:R-:W-:Y:S01]  /*2400*/  ULEA UR5, UR6, UR4, 0x3 ;  /* 0x0000000406057291 */ /* 0x000fe2000f8e18ff */
[----:B------:R-:W-:-:S04]  /*2410*/  LOP3.LUT R2, R2, UR7, RZ, 0x3c, !PT ;  /* 0x0000000702027c12 */ /* 0x000fc8000f8e3cff */
[----:B-1----:R-:W-:-:S04]  /*2420*/  SHF.L.U32 R3, R2, 0x1f, RZ ;  /* 0x0000001f02037819 */ /* 0x002fc800000006ff */
[----:B------:R-:W1:Y:S02]  /*2430*/  SYNCS.PHASECHK.TRANS64.TRYWAIT P0, [UR5], R3 ;  /* 0x00000003ff0075a7 */ /* 0x000e640008001105 */
[----:B-1----:R-:W-:Y:S05]  /*2440*/  @!P0 BRA `(.L_x_38) ;  /* 0x00000068008c8947 */ /* 0x002fea0003800000 */
.L_x_141:
        /* <DEDUP_REMOVED lines=9> */
.L_x_143:
[----:B------:R-:W-:-:S04]  /*24e0*/  UIADD3 UR6, UPT, UPT, UR6, 0x1, URZ ;  /* 0x0000000106067890 */ /* 0x000fc8000fffe0ff */
[----:B------:R-:W-:-:S04]  /*24f0*/  UISETP.NE.AND UP0, UPT, UR6, 0x5, UPT ;  /* 0x000000050600788c */ /* 0x000fc8000bf05270 */
[----:B------:R-:W-:Y:S02]  /*2500*/  USEL UR5, URZ, 0x1, UP0 ;  /* 0x00000001ff057887 */ /* 0x000fe40008000000 */
[----:B------:R-:W-:-:S04]  /*2510*/  USEL UR6, UR6, URZ, UP0 ;  /* 0x000000ff06067287 */ /* 0x000fc80008000000 */
[----:B------:R-:W-:Y:S01]  /*2520*/  ULEA UR6, UR6, UR4, 0x3 ;  /* 0x0000000406067291 */ /* 0x000fe2000f8e18ff */
[----:B------:R-:W-:-:S04]  /*2530*/  LOP3.LUT R2, R2, UR5, RZ, 0x3c, !PT ;  /* 0x0000000502027c12 */ /* 0x000fc8000f8e3cff */
[----:B------:R-:W-:Y:S01]  /*2540*/  SHF.L.U32 R2, R2, 0x1f, RZ ;  /* 0x0000001f02027819 */ /* 0x000fe200000006ff */
[----:B-1--4-:R-:W-:-:S07]  /*2550*/  IMAD.U32 R0, RZ, RZ, UR6 ;  /* 0x00000006ff007e24 */ /* 0x012fce000f8e00ff */
.L_x_40:
[----:B-1----:R1:W2:Y:S02]  /*2560*/  SYNCS.PHASECHK.TRANS64.TRYWAIT P0, [R0+URZ], R2 ;  /* 0x00000002000075a7 */ /* 0x0022a400080011ff */
[----:B--2---:R-:W-:Y:S05]  /*2570*/  @!P0 NANOSLEEP.SYNCS 0x989680 ;  /* 0x009896800000895d */ /* 0x004fea0003900000 */
[----:B------:R-:W2:Y:S02]  /*2580*/  @!P0 SYNCS.PHASECHK.TRANS64 P0, [R0+URZ], R2 ;  /* 0x00000002000085a7 */ /* 0x000ea400080010ff */
[----:B--2---:R-:W-:Y:S05]  /*2590*/  @P0 EXIT ;  /* 0x000000000000094d */ /* 0x004fea0003800000 */
[----:B------:R-:W-:Y:S05]  /*25a0*/  BRA `(.L_x_40) ;  /* 0xfffffffc00ec7947 */ /* 0x000fea000383ffff */
.L_x_17:
[----:B------:R-:W-:-:S04]  /*25b0*/  UISETP.NE.AND UP1, UPT, UR37, URZ, UPT ;  /* 0x000000ff2500728c */ /* 0x000fc8000bf25270 */
[----:B------:R-:W-:-:S09]  /*25c0*/  UISETP.NE.OR UP1, UPT, UR8, 0x1, UP1 ;  /* 0x000000010800788c */ /* 0x000fd20008f25670 */
[----:B------:R-:W-:Y:S05]  /*25d0*/  BRA.U UP1, `(.L_x_41) ;  /* 0x0000000501487547 */ /* 0x000fea000b800000 */
[----:B------:R-:W-:Y:S01]  /*25e0*/  ISETP.NE.AND P2, PT, R2, RZ, PT ;  /* 0x000000ff0200720c */ /* 0x000fe20003f45270 */
[----:B------:R-:W-:Y:S01]  /*25f0*/  IMAD.MOV.U32 R12, RZ, RZ, 0x1 ;  /* 0x00000001ff0c7424 */ /* 0x000fe200078e00ff */
[----:B------:R-:W-:Y:S02]  /*2600*/  CS2R R10, SRZ ;  /* 0x00000000000a7805 */ /* 0x000fe4000001ff00 */
[----:B------:R-:W-:Y:S01]  /*2610*/  CS2R R8, SRZ ;  /* 0x0000000000087805 */ /* 0x000fe2000001ff00 */
[----:B------:R-:W-:Y:S01]  /*2620*/  UMOV UR4, 0x400 ;  /* 0x0000040000047882 */ /* 0x000fe20000000000 */
[----:B------:R-:W-:Y:S01]  /*2630*/  UMOV UR6, URZ ;  /* 0x000000ff00067c82 */ /* 0x000fe20008000000 */
[----:B------:R-:W-:-:S12]  /*2640*/  ULEA UR37, UR37, UR4, 0x18 ;  /* 0x0000000425257291 */ /* 0x000fd8000f8ec0ff */
.L_x_45:
[----:B------:R-:W-:Y:S02]  /*2650*/  LEA R0, R8, UR37, 0x3 ;  /* 0x0000002508007c11 */ /* 0x000fe4000f8e18ff */
[----:B------:R-:W-:-:S03]  /*2660*/  SHF.L.U32 R4, R9, 0x1f, RZ ;  /* 0x0000001f09047819 */ /* 0x000fc600000006ff */
[----:B------:R-:W-:Y:S01]  /*2670*/  VIADD R5, R0, 0x110 ;  /* 0x0000011000057836 */ /* 0x000fe20000000000 */
[----:B------:R-:W1:Y:S02]  /*2680*/  SYNCS.PHASECHK.TRANS64.TRYWAIT P0, [R0+URZ+0x100], R4 ;  /* 0x00010004000075a7 */ /* 0x000e6400080011ff */
[----:B-1----:R-:W-:Y:S05]  /*2690*/  @!P0 BRA `(.L_x_42) ;  /* 0x0000006800288947 */ /* 0x002fea0003800000 */
.L_x_144:
[----:B------:R-:W-:Y:S01]  /*26a0*/  ULEA UR5, UR6, UR37, 0x3 ;  /* 0x0000002506057291 */ /* 0x000fe2000f8e18ff */
[----:B-1----:R-:W-:Y:S01]  /*26b0*/  PRMT R0, RZ, 0x654, R5 ;  /* 0x00000654ff007816 */ /* 0x002fe20000000005 */
[----:B------:R-:W-:Y:S01]  /*26c0*/  @!P2 IMAD.MOV.U32 R4, RZ, RZ, 0x10 ;  /* 0x00000010ff04a424 */ /* 0x000fe200078e00ff */
[----:B------:R-:W-:Y:S01]  /*26d0*/  SHF.L.U32 R5, R12, 0x1f, RZ ;  /* 0x0000001f0c057819 */ /* 0x000fe200000006ff */
[----:B------:R-:W-:Y:S01]  /*26e0*/  UIADD3 UR4, UPT, UPT, UR5, 0xa0, URZ ;  /* 0x000000a005047890 */ /* 0x000fe2000fffe0ff */
[----:B------:R1:W-:Y:S05]  /*26f0*/  SYNCS.ARRIVE.TRANS64.RED.A1T0 RZ, [R0+URZ], RZ ;  /* 0x000000ff00ff79a7 */ /* 0x0003ea00081004ff */
[----:B------:R-:W-:Y:S01]  /*2700*/  IMAD.U32 R6, RZ, RZ, UR4 ;  /* 0x00000004ff067e24 */ /* 0x000fe2000f8e00ff */
[----:B------:R-:W2:Y:S04]  /*2710*/  SYNCS.PHASECHK.TRANS64.TRYWAIT P0, [UR5+0xb0], R5 ;  /* 0x0000b005ff0075a7 */ /* 0x000ea80008001105 */
[----:B------:R-:W-:Y:S01]  /*2720*/  PRMT R6, R2, 0x654, R6 ;  /* 0x0000065402067816 */ /* 0x000fe20000000006 */
[----:B-12---:R-:W-:Y:S06]  /*2730*/  @!P0 BRA `(.L_x_43) ;  /* 0x0000006800148947 */ /* 0x006fec0003800000 */
.L_x_146:
[----:B------:R-:W-:Y:S01]  /*2740*/  ULEA UR4, UR6, UR37, 0x4 ;  /* 0x0000002506047291 */ /* 0x000fe2000f8e20ff */
[----:B------:R-:W-:Y:S01]  /*2750*/  SEL R3, R6, R3, !P2 ;  /* 0x0000000306037207 */ /* 0x000fe20005000000 */
[----:B------:R-:W-:Y:S01]  /*2760*/  UIADD3 UR5, UPT, UPT, UR5, 0xa0, URZ ;  /* 0x000000a005057890 */ /* 0x000fe2000fffe0ff */
[----:B-1----:R-:W-:Y:S01]  /*2770*/  LEA R0, R11, UR37, 0x3 ;  /* 0x000000250b007c11 */ /* 0x002fe2000f8e18ff */
[----:B------:R-:W-:Y:S01]  /*2780*/  UIADD3 UR4, UPT, UPT, UR4, 0x130, URZ ;  /* 0x0000013004047890 */ /* 0x000fe2000fffe0ff */
[----:B------:R1:W-:Y:S01]  /*2790*/  @!P2 SYNCS.ARRIVE.TRANS64.RED RZ, [R3+URZ], R4 ;  /* 0x0000000403ffa9a7 */ /* 0x0003e200080004ff */
[----:B------:R-:W-:Y:S01]  /*27a0*/  UIADD3 UR6, UPT, UPT, UR6, 0x1, URZ ;  /* 0x0000000106067890 */ /* 0x000fe2000fffe0ff */
[----:B------:R-:W-:-:S03]  /*27b0*/  VIADD R8, R8, 0x1 ;  /* 0x0000000108087836 */ /* 0x000fc60000000000 */
[----:B------:R-:W-:Y:S02]  /*27c0*/  UISETP.NE.AND UP0, UPT, UR6, 0x2, UPT ;  /* 0x000000020600788c */ /* 0x000fe4000bf05270 */
[----:B------:R-:W-:Y:S01]  /*27d0*/  ISETP.NE.AND P0, PT, R8, 0x2, PT ;  /* 0x000000020800780c */ /* 0x000fe20003f05270 */
[----:B------:R-:W-:Y:S06]  /*27e0*/  UGETNEXTWORKID.BROADCAST [UR4], [UR5] ;  /* 0x00000000040073ca */ /* 0x000fec0008000100 */
[----:B------:R-:W-:Y:S02]  /*27f0*/  USEL UR4, URZ, 0x1, UP0 ;  /* 0x00000001ff047887 */ /* 0x000fe40008000000 */
[----:B------:R-:W-:-:S04]  /*2800*/  USEL UR6, UR6, URZ, UP0 ;  /* 0x000000ff06067287 */ /* 0x000fc80008000000 */
[----:B------:R-:W-:Y:S02]  /*2810*/  LOP3.LUT R12, R12, UR4, RZ, 0x3c, !PT ;  /* 0x000000040c0c7c12 */ /* 0x000fe4000f8e3cff */
[----:B-1----:R-:W-:-:S04]  /*2820*/  SHF.L.U32 R4, R10, 0x1f, RZ ;  /* 0x0000001f0a047819 */ /* 0x002fc800000006ff */
[----:B------:R-:W1:Y:S02]  /*2830*/  SYNCS.PHASECHK.TRANS64.TRYWAIT P1, [R0+URZ+0xa0], R4 ;  /* 0x0000a004000075a7 */ /* 0x000e6400080211ff */
[----:B-1----:R-:W-:Y:S05]  /*2840*/  @!P1 BRA `(.L_x_44) ;  /* 0x0000006400e89947 */ /* 0x002fea0003800000 */
.L_x_147:
[C---:B-1----:R-:W-:Y:S01]  /*2850*/  LEA R4, R11.reuse, UR37, 0x4 ;  /* 0x000000250b047c11 */ /* 0x042fe2000f8e20ff */
[----:B------:R-:W-:Y:S01]  /*2860*/  VIADD R0, R0, 0xb0 ;  /* 0x000000b000007836 */ /* 0x000fe20000000000 */
[----:B------:R-:W-:Y:S01]  /*2870*/  SEL R8, R8, RZ, P0 ;  /* 0x000000ff08087207 */ /* 0x000fe20000000000 */
[----:B------:R-:W-:-:S03]  /*2880*/  VIADD R11, R11, 0x1 ;  /* 0x000000010b0b7836 */ /* 0x000fc60000000000 */
[----:B------:R-:W1:Y:S01]  /*2890*/  LDS.128 R4, [R4+0x130] ;  /* 0x0001300004047984 */ /* 0x000e620000000c00 */
[----:B------:R-:W-:Y:S02]  /*28a0*/  PRMT R0, RZ, 0x654, R0 ;  /* 0x00000654ff007816 */ /* 0x000fe40000000000 */
[C---:B------:R-:W-:Y:S01]  /*28b0*/  ISETP.NE.AND P1, PT, R11.reuse, 0x2, PT ;  /* 0x000000020b00780c */ /* 0x040fe20003f25270 */
[----:B------:R-:W-:Y:S01]  /*28c0*/  @!PT LDS RZ, [RZ] ;  /* 0x00000000fffff984 */ /* 0x000fe20000000800 */
[----:B------:R-:W-:Y:S01]  /*28d0*/  @!PT LDS RZ, [RZ] ;  /* 0x00000000fffff984 */ /* 0x000fe20000000800 */
[----:B------:R-:W-:Y:S01]  /*28e0*/  @!PT LDS RZ, [RZ] ;  /* 0x00000000fffff984 */ /* 0x000fe20000000800 */
[----:B------:R-:W-:Y:S01]  /*28f0*/  @!PT LDS RZ, [RZ] ;  /* 0x00000000fffff984 */ /* 0x000fe20000000800 */
[----:B------:R2:W-:Y:S06]  /*2900*/  MEMBAR.ALL.CTA ;  /* 0x0000000000007992 */ /* 0x0005ec0000008000 */
[----:B--2---:R-:W2:Y:S01]  /*2910*/  FENCE.VIEW.ASYNC.S ;  /* 0x00000000000073c6 */ /* 0x004ea20000000000 */
[----:B------:R-:W-:Y:S01]  /*2920*/  SEL R11, R11, RZ, P1 ;  /* 0x000000ff0b0b7207 */ /* 0x000fe20000800000 */
[----:B--2---:R2:W-:Y:S01]  /*2930*/  SYNCS.ARRIVE.TRANS64.RED.A1T0 RZ, [R0+URZ], RZ ;  /* 0x000000ff00ff79a7 */ /* 0x0045e200081004ff */
[----:B-1----:R-:W-:-:S02]  /*2940*/  LOP3.LUT P3, RZ, R6, 0x1, RZ, 0xc0, !PT ;  /* 0x0000000106ff7812 */ /* 0x002fc4000786c0ff */
[----:B------:R-:W-:-:S04]  /*2950*/  SEL R4, RZ, 0x1, P1 ;  /* 0x00000001ff047807 */ /* 0x000fc80000800000 */
[----:B------:R-:W-:Y:S02]  /*2960*/  LOP3.LUT R10, R10, R4, RZ, 0x3c, !PT ;  /* 0x000000040a0a7212 */ /* 0x000fe400078e3cff */
[----:B--2---:R-:W-:-:S04]  /*2970*/  SEL R0, RZ, 0x1, P0 ;  /* 0x00000001ff007807 */ /* 0x004fc80000000000 */
[----:B------:R-:W-:Y:S01]  /*2980*/  LOP3.LUT R9, R9, R0, RZ, 0x3c, !PT ;  /* 0x0000000009097212 */ /* 0x000fe200078e3cff */
[----:B------:R-:W-:Y:S06]  /*2990*/  @P3 BRA `(.L_x_45) ;  /* 0xfffffffc002c3947 */ /* 0x000fec000383ffff */
[----:B------:R-:W-:Y:S01]  /*29a0*/  ULEA UR5, UR6, UR37, 0x3 ;  /* 0x0000002506057291 */ /* 0x000fe2000f8e18ff */
[----:B------:R-:W-:-:S08]  /*29b0*/  SHF.L.U32 R2, R12, 0x1f, RZ ;  /* 0x0000001f0c027819 */ /* 0x000fd000000006ff */
[----:B------:R-:W1:Y:S02]  /*29c0*/  SYNCS.PHASECHK.TRANS64 P0, [UR5+0xb0], R2 ;  /* 0x0000b002ff0075a7 */ /* 0x000e640008001005 */
[----:B-1----:R-:W-:Y:S05]  /*29d0*/  @P0 BRA `(.L_x_46) ;  /* 0x0000000000080947 */ /* 0x002fea0003800000 */
[----:B------:R-:W1:Y:S02]  /*29e0*/  SYNCS.PHASECHK.TRANS64.TRYWAIT P0, [UR5+0xb0], R2 ;  /* 0x0000b002ff0075a7 */ /* 0x000e640008001105 */
[----:B-1----:R-:W-:Y:S05]  /*29f0*/  @!P0 BRA `(.L_x_47) ;  /* 0x0000006400908947 */ /* 0x002fea0003800000 */
.L_x_46:
[----:B------:R-:W-:-:S04]  /*2a00*/  UIADD3 UR4, UPT, UPT, UR6, 0x1, URZ ;  /* 0x0000000106047890 */ /* 0x000fc8000fffe0ff */
[----:B------:R-:W-:-:S04]  /*2a10*/  UISETP.NE.AND UP0, UPT, UR4, 0x2, UPT ;  /* 0x000000020400788c */ /* 0x000fc8000bf05270 */
[----:B------:R-:W-:Y:S02]  /*2a20*/  USEL UR7, URZ, 0x1, UP0 ;  /* 0x00000001ff077887 */ /* 0x000fe40008000000 */
[----:B------:R-:W-:-:S04]  /*2a30*/  USEL UR4, UR4, URZ, UP0 ;  /* 0x000000ff04047287 */ /* 0x000fc80008000000 */
[----:B------:R-:W-:Y:S01]  /*2a40*/  ULEA UR4, UR4, UR37, 0x3 ;  /* 0x0000002504047291 */ /* 0x000fe2000f8e18ff */
[----:B-1----:R-:W-:-:S04]  /*2a50*/  LOP3.LUT R2, R12, UR7, RZ, 0x3c, !PT ;  /* 0x000000070c027c12 */ /* 0x002fc8000f8e3cff */
[----:B------:R-:W-:-:S04]  /*2a60*/  SHF.L.U32 R0, R2, 0x1f, RZ ;  /* 0x0000001f02007819 */ /* 0x000fc800000006ff */
[----:B------:R-:W1:Y:S02]  /*2a70*/  SYNCS.PHASECHK.TRANS64 P0, [UR4+0xb0], R0 ;  /* 0x0000b000ff0075a7 */ /* 0x000e640008001004 */
[----:B-1----:R-:W-:Y:S05]  /*2a80*/  @P0 EXIT ;  /* 0x000000000000094d */ /* 0x002fea0003800000 */
[----:B------:R-:W-:Y:S02]  /*2a90*/  SHF.L.U32 R2, R2, 0x1f, RZ ;  /* 0x0000001f02027819 */ /* 0x000fe400000006ff */
[----:B------:R-:W-:-:S07]  /*2aa0*/  MOV R0, UR4 ;  /* 0x0000000400007c02 */ /* 0x000fce0008000f00 */
.L_x_48:
[----:B-1----:R1:W2:Y:S02]  /*2ab0*/  SYNCS.PHASECHK.TRANS64.TRYWAIT P0, [R0+URZ+0xb0], R2 ;  /* 0x0000b002000075a7 */ /* 0x0022a400080011ff */
[----:B--2---:R-:W-:Y:S05]  /*2ac0*/  @!P0 NANOSLEEP.SYNCS 0x989680 ;  /* 0x009896800000895d */ /* 0x004fea0003900000 */
[----:B------:R-:W2:Y:S02]  /*2ad0*/  @!P0 SYNCS.PHASECHK.TRANS64 P0, [R0+URZ+0xb0], R2 ;  /* 0x0000b002000085a7 */ /* 0x000ea400080010ff */
[----:B--2---:R-:W-:Y:S05]  /*2ae0*/  @P0 EXIT ;  /* 0x000000000000094d */ /* 0x004fea0003800000 */
[----:B------:R-:W-:Y:S05]  /*2af0*/  BRA `(.L_x_48) ;  /* 0xfffffffc00ec7947 */ /* 0x000fea000383ffff */
.L_x_41:
[----:B------:R-:W-:-:S09]  /*2b00*/  UISETP.NE.AND UP1, UPT, UR8, URZ, UPT ;  /* 0x000000ff0800728c */ /* 0x000fd2000bf25270 */
[----:B------:R-:W-:Y:S05]  /*2b10*/  BRA.U UP1, `(.L_x_49) ;  /* 0x0000000d017c7547 */ /* 0x000fea000b800000 */
[----:B------:R-:W-:Y:S01]  /*2b20*/  UMOV UR4, 0x40 ;  /* 0x0000004000047882 */ /* 0x000fe20000000000 */
[----:B------:R-:W-:Y:S01]  /*2b30*/  NOP ;  /* 0x0000000000007918 */ /* 0x000fe20000000000 */
[----:B------:R-:W-:Y:S01]  /*2b40*/  ULEA UR4, UR37, UR4, 0x18 ;  /* 0x0000000425047291 */ /* 0x000fe2000f8ec0ff */
[----:B------:R-:W-:Y:S02]  /*2b50*/  UMOV UR5, 0x400 ;  /* 0x0000040000057882 */ /* 0x000fe40000000000 */
[----:B------:R-:W-:-:S06]  /*2b60*/  ULEA UR37, UR37, UR5, 0x18 ;  /* 0x0000000525257291 */ /* 0x000fcc000f8ec0ff */
[----:B------:R-:W1:Y:S02]  /*2b70*/  LDS.U8 R0, [UR4+0x1c] ;  /* 0x00001c04ff007984 */ /* 0x000e640008000000 */
[----:B-1----:R-:W-:-:S13]  /*2b80*/  ISETP.NE.AND P0, PT, R0, RZ, PT ;  /* 0x000000ff0000720c */ /* 0x002fda0003f05270 */
[----:B------:R-:W-:Y:S05]  /*2b90*/  @P0 BRA `(.L_x_50) ;  /* 0x0000000000580947 */ /* 0x000fea0003800000 */
[----:B------:R-:W-:-:S13]  /*2ba0*/  ELECT P0, URZ, PT ;  /* 0x0000000000ff782f */ /* 0x000fda0003800000 */
[----:B------:R-:W-:Y:S05]  /*2bb0*/  @!P0 BRA `(.L_x_51) ;  /* 0x0000000000608947 */ /* 0x000fea0003800000 */
[----:B------:R-:W-:Y:S01]  /*2bc0*/  UMOV UR5, 0x10 ;  /* 0x0000001000057882 */ /* 0x000fe20000000000 */
[----:B------:R-:W-:Y:S01]  /*2bd0*/  HFMA2 R0, -RZ, RZ, 0, 5.9604644775390625e-08 ;  /* 0x00000001ff007431 */ /* 0x000fe200000001ff */
[----:B------:R-:W-:-:S03]  /*2be0*/  MOV R2, 0xffff ;  /* 0x0000ffff00027802 */ /* 0x000fc60000000f00 */
[----:B------:R-:W-:Y:S04]  /*2bf0*/  DEPBAR.LE SB1, 0x36 ;  /* 0x00009d800000791a */ /* 0x000fe80000000000 */
[----:B------:R-:W1:Y:S02]  /*2c00*/  UTCATOMSWS.FIND_AND_SET.ALIGN UP0, UR5, UR5 ;  /* 0x00000005000575e3 */ /* 0x000e640008000800 */
[----:B-1----:R-:W-:Y:S01]  /*2c10*/  MOV R3, UR5 ;  /* 0x0000000500037c02 */ /* 0x002fe20008000f00 */
[----:B------:R-:W-:Y:S06]  /*2c20*/  BRA.U UP0, `(.L_x_52) ;  /* 0x0000000100187547 */ /* 0x000fec000b800000 */
.L_x_53:
[----:B------:R-:W-:Y:S05]  /*2c30*/  NANOSLEEP 0x64 ;  /* 0x000000640000795d */ /* 0x000fea0003800000 */
[----:B------:R-:W-:-:S05]  /*2c40*/  UMOV UR5, 0x10 ;  /* 0x0000001000057882 */ /* 0x000fca0000000000 */
[----:B------:R-:W-:Y:S04]  /*2c50*/  DEPBAR.LE SB1, 0x36 ;  /* 0x00009d800000791a */ /* 0x000fe80000000000 */
[----:B------:R-:W1:Y:S02]  /*2c60*/  UTCATOMSWS.FIND_AND_SET.ALIGN UP0, UR5, UR5 ;  /* 0x00000005000575e3 */ /* 0x000e640008000800 */
[----:B-1----:R-:W-:Y:S01]  /*2c70*/  MOV R3, UR5 ;  /* 0x0000000500037c02 */ /* 0x002fe20008000f00 */
[----:B------:R-:W-:Y:S05]  /*2c80*/  BRA.U !UP0, `(.L_x_53) ;  /* 0xfffffffd08e87547 */ /* 0x000fea000b83ffff */
.L_x_52:
[-C--:B------:R-:W-:Y:S02]  /*2c90*/  SHF.L.U32 R2, R2, R3.reuse, RZ ;  /* 0x0000000302027219 */ /* 0x080fe400000006ff */
[----:B------:R-:W-:Y:S01]  /*2ca0*/  SHF.L.U32 R0, R0, R3, RZ ;  /* 0x0000000300007219 */ /* 0x000fe200000006ff */
[----:B------:R-:W-:Y:S02]  /*2cb0*/  IMAD.SHL.U32 R3, R3, 0x20, RZ ;  /* 0x0000002003037824 */ /* 0x000fe400078e00ff */
[----:B------:R1:W-:Y:S04]  /*2cc0*/  ATOMS.OR RZ, [UR4+0x14], R2 ;  /* 0x00001402ffff798c */ /* 0x0003e8000b000004 */
[----:B------:R1:W-:Y:S04]  /*2cd0*/  ATOMS.OR RZ, [UR4+0x18], R0 ;  /* 0x00001800ffff798c */ /* 0x0003e8000b000004 */
[----:B------:R1:W-:Y:S01]  /*2ce0*/  STS [UR37+0x150], R3 ;  /* 0x00015003ff007988 */ /* 0x0003e20008000825 */
[----:B------:R-:W-:Y:S05]  /*2cf0*/  BRA `(.L_x_51) ;  /* 0x0000000000107947 */ /* 0x000fea0003800000 */
.L_x_50:
[----:B------:R-:W-:Y:S02]  /*2d00*/  MOV R0, 0xffffffff ;  /* 0xffffffff00007802 */ /* 0x000fe40000000f00 */
[----:B------:R-:W-:-:S03]  /*2d10*/  MOV R2, 0x2d40 ;  /* 0x00002d4000027802 */ /* 0x000fc60000000f00 */
[----:B------:R1:W-:Y:S04]  /*2d20*/  STS [UR37+0x150], R0 ;  /* 0x00015000ff007988 */ /* 0x0003e80008000825 */
[----:B-1-3-5:R-:W-:Y:S05]  /*2d30*/  CALL.REL.NOINC `($__internal_1_$__cuda_sm10x_tcgen05_guardrail_trap_phase_invalid_during_alloc) ;  /* 0x0000006800d87944 */ /* 0x02afea0003c00000 */
.L_x_51:
[----:B------:R-:W-:Y:S05]  /*2d40*/  WARPSYNC.ALL ;  /* 0x0000000000007948 */ /* 0x000fea0003800000 */
[----:B------:R-:W2:Y:S01]  /*2d50*/  S2UR UR6, SR_CgaCtaId ;  /* 0x00000000000679c3 */ /* 0x000ea20000008800 */
[----:B------:R-:W-:Y:S01]  /*2d60*/  UMOV UR4, 0x400 ;  /* 0x0000040000047882 */ /* 0x000fe20000000000 */
[----:B------:R-:W-:-:S06]  /*2d70*/  NOP ;  /* 0x0000000000007918 */ /* 0x000fcc0000000000 */
[----:B------:R-:W-:Y:S06]  /*2d80*/  BAR.ARV 0x6, 0xa0 ;  /* 0x0182800000007b1d */ /* 0x000fec0000002000 */
[----:B------:R-:W4:Y:S01]  /*2d90*/  LDCU UR7, c[0x0][0x38c] ;  /* 0x00007180ff0777ac */ /* 0x000f220008000800 */
[----:B------:R-:W-:Y:S01]  /*2da0*/  IMAD.MOV.U32 R11, RZ, RZ, 0x1 ;  /* 0x00000001ff0b7424 */ /* 0x000fe200078e00ff */
[----:B------:R-:W-:Y:S01]  /*2db0*/  CS2R R8, SRZ ;  /* 0x0000000000087805 */ /* 0x000fe2000001ff00 */
[----:B------:R-:W-:Y:S01]  /*2dc0*/  IMAD.MOV.U32 R10, RZ, RZ, RZ ;  /* 0x000000ffff0a7224 */ /* 0x000fe200078e00ff */
[----:B------:R-:W-:Y:S01]  /*2dd0*/  UMOV UR18, URZ ;  /* 0x000000ff00127c82 */ /* 0x000fe20008000000 */
[----:B------:R-:W-:Y:S01]  /*2de0*/  UMOV UR17, URZ ;  /* 0x000000ff00117c82 */ /* 0x000fe20008000000 */
[----:B------:R-:W-:Y:S01]  /*2df0*/  UMOV UR22, 0x0 ;  /* 0x0000000000167882 */ /* 0x000fe20000000000 */
[----:B------:R-:W-:Y:S01]  /*2e00*/  UMOV UR23, 0x8200490 ;  /* 0x0820049000177882 */ /* 0x000fe20000000000 */
[----:B------:R-:W-:Y:S01]  /*2e10*/  UMOV UR20, 0x0 ;  /* 0x0000000000147882 */ /* 0x000fe20000000000 */
[----:B------:R-:W-:Y:S01]  /*2e20*/  UMOV UR21, 0x8200490 ;  /* 0x0820049000157882 */ /* 0x000fe20000000000 */
[----:B--2---:R-:W-:Y:S01]  /*2e30*/  ULEA UR6, UR6, UR4, 0x18 ;  /* 0x0000000406067291 */ /* 0x004fe2000f8ec0ff */
[----:B------:R-:W2:Y:S03]  /*2e40*/  LDCU UR4, c[0x0][0x38c] ;  /* 0x00007180ff0477ac */ /* 0x000ea60008000800 */
[----:B------:R-:W-:-:S02]  /*2e50*/  UIADD3 UR11, UPT, UPT, UR6, 0x8400, URZ ;  /* 0x00008400060b7890 */ /* 0x000fc4000fffe0ff */
[----:B----4-:R-:W-:-:S03]  /*2e60*/  UIADD3 UR7, UPT, UPT, UR7, 0x1f, URZ ;  /* 0x0000001f07077890 */ /* 0x010fc6000fffe0ff */
[----:B-1----:R-:W1:Y:S01]  /*2e70*/  LDS R0, [UR6+0x150] ;  /* 0x00015006ff007984 */ /* 0x002e620008000800 */
[----:B------:R-:W-:Y:S02]  /*2e80*/  UIADD3 UR12, UPT, UPT, UR6, 0x12400, URZ ;  /* 0x00012400060c7890 */ /* 0x000fe4000fffe0ff */
[----:B------:R-:W-:Y:S02]  /*2e90*/  USHF.R.S32.HI UR5, URZ, 0x1f, UR7 ;  /* 0x0000001fff057899 */ /* 0x000fe40008011407 */
[----:B------:R-:W-:Y:S02]  /*2ea0*/  USHF.R.U32.HI UR11, URZ, 0x4, UR11 ;  /* 0x00000004ff0b7899 */ /* 0x000fe4000801160b */
[----:B------:R-:W-:Y:S02]  /*2eb0*/  ULEA.HI UR5, UR5, UR7, URZ, 0x5 ;  /* 0x0000000705057291 */ /* 0x000fe4000f8f28ff */
[----:B------:R-:W-:Y:S02]  /*2ec0*/  USHF.R.U32.HI UR12, URZ, 0x4, UR12 ;  /* 0x00000004ff0c7899 */ /* 0x000fe4000801160c */
[----:B------:R-:W-:-:S02]  /*2ed0*/  USHF.R.S32.HI UR5, URZ, 0x5, UR5 ;  /* 0x00000005ff057899 */ /* 0x000fc40008011405 */
[----:B------:R-:W-:Y:S02]  /*2ee0*/  ULOP3.LUT UR11, UR11, 0x3fff, URZ, 0xc0, !UPT ;  /* 0x00003fff0b0b7892 */ /* 0x000fe4000f8ec0ff */
[----:B------:R-:W-:Y:S02]  /*2ef0*/  UISETP.LT.AND UP0, UPT, UR5, 0x1, UPT ;  /* 0x000000010500788c */ /* 0x000fe4000bf01270 */
[----:B------:R-:W-:Y:S02]  /*2f00*/  ULOP3.LUT UR12, UR12, 0x3fff, URZ, 0xc0, !UPT ;  /* 0x00003fff0c0c7892 */ /* 0x000fe4000f8ec0ff */
[----:B------:R-:W-:Y:S02]  /*2f10*/  USEL UR10, UR5, 0x1, !UP0 ;  /* 0x00000001050a7887 */ /* 0x000fe4000c000000 */
[----:B------:R-:W-:Y:S02]  /*2f20*/  ULOP3.LUT UR11, UR11, 0x10000, URZ, 0xfc, !UPT ;  /* 0x000100000b0b7892 */ /* 0x000fe4000f8efcff */
[----:B------:R-:W-:-:S02]  /*2f30*/  ULOP3.LUT UR12, UR12, 0x10000, URZ, 0xfc, !UPT ;  /* 0x000100000c0c7892 */ /* 0x000fc4000f8efcff */
[----:B------:R-:W-:Y:S02]  /*2f40*/  UIADD3 UR10, UPT, UPT, -UR10, URZ, URZ ;  /* 0x000000ff0a0a7290 */ /* 0x000fe4000fffe1ff */
[----:B--2---:R-:W-:Y:S01]  /*2f50*/  UISETP.GE.AND UP3, UPT, UR4, 0x1, UPT ;  /* 0x000000010400788c */ /* 0x004fe2000bf66270 */
[----:B-1----:R-:W-:-:S15]  /*2f60*/  R2UR UR19, R0 ;  /* 0x00000000001372ca */ /* 0x002fde00000e0000 */
.L_x_60:
[----:B------:R-:W-:Y:S02]  /*2f70*/  LEA R0, R10, UR6, 0x3 ;  /* 0x000000060a007c11 */ /* 0x000fe4000f8e18ff */
[----:B------:R-:W-:Y:S02]  /*2f80*/  SHF.L.U32 R2, R9, 0x1f, RZ ;  /* 0x0000001f09027819 */ /* 0x000fe400000006ff */
[----:B------:R-:W-:Y:S01]  /*2f90*/  PLOP3.LUT P0, PT, PT, PT, UP3, 0x80, 0x8 ;  /* 0x000000000008781c */ /* 0x000fe20003f0f038 */
[----:B------:R-:W-:Y:S01]  /*2fa0*/  VIADD R3, R0, 0xb0 ;  /* 0x000000b000037836 */ /* 0x000fe20000000000 */
[----:B-1----:R-:W1:Y:S02]  /*2fb0*/  SYNCS.PHASECHK.TRANS64.TRYWAIT P1, [R0+URZ+0xa0], R2 ;  /* 0x0000a002000075a7 */ /* 0x002e6400080211ff */
[----:B-1--4-:R-:W-:Y:S09]  /*2fc0*/  @!P1 BRA `(.L_x_54) ;  /* 0x0000006000349947 */ /* 0x012ff20003800000 */
.L_x_149:
[----:B------:R-:W-:Y:S01]  /*2fd0*/  LEA R4, R10, UR6, 0x4 ;  /* 0x000000060a047c11 */ /* 0x000fe2000f8e20ff */
[----:B------:R-:W-:Y:S01]  /*2fe0*/  @UP3 ULEA UR4, UR17, UR6, 0x3 ;  /* 0x0000000611043291 */ /* 0x000fe2000f8e18ff */
[----:B------:R-:W-:Y:S01]  /*2ff0*/  PLOP3.LUT P2, PT, PT, PT, PT, 0x80, 0x8 ;  /* 0x000000000008781c */ /* 0x000fe20003f4f070 */
[----:B------:R-:W-:Y:S01]  /*3000*/  ULEA UR8, UR18, UR6, 0x3 ;  /* 0x0000000612087291 */ /* 0x000fe2000f8e18ff */
[----:B------:R-:W-:Y:S01]  /*3010*/  PRMT R3, RZ, 0x654, R3 ;  /* 0x00000654ff037816 */ /* 0x000fe20000000003 */
[----:B------:R-:W-:Y:S01]  /*3020*/  ULEA UR9, UR18, UR19, 0x7 ;  /* 0x0000001312097291 */ /* 0x000fe2000f8e38ff */
[----:B------:R-:W2:Y:S01]  /*3030*/  LDS.128 R4, [R4+0x130] ;  /* 0x0001300004047984 */ /* 0x000ea20000000c00 */
[----:B-1----:R-:W-:Y:S02]  /*3040*/  @P0 SHF.L.U32 R2, R8, 0x1f, RZ ;  /* 0x0000001f08020819 */ /* 0x002fe400000006ff */
[----:B------:R-:W-:Y:S01]  /*3050*/  SHF.L.U32 R0, R11, 0x1f, RZ ;  /* 0x0000001f0b007819 */ /* 0x000fe200000006ff */
[----:B------:R-:W-:Y:S01]  /*3060*/  @!PT LDS RZ, [RZ] ;  /* 0x00000000fffff984 */ /* 0x000fe20000000800 */
[----:B------:R-:W-:Y:S01]  /*3070*/  @!PT LDS RZ, [RZ] ;  /* 0x00000000fffff984 */ /* 0x000fe20000000800 */
[----:B------:R-:W-:Y:S01]  /*3080*/  @!PT LDS RZ, [RZ] ;  /* 0x00000000fffff984 */ /* 0x000fe20000000800 */
[----:B------:R-:W-:Y:S01]  /*3090*/  @!PT LDS RZ, [RZ] ;  /* 0x00000000fffff984 */ /* 0x000fe20000000800 */
[----:B------:R1:W-:Y:S06]  /*30a0*/  MEMBAR.ALL.CTA ;  /* 0x0000000000007992 */ /* 0x0003ec0000008000 */
[----:B-1----:R-:W1:Y:S02]  /*30b0*/  FENCE.VIEW.ASYNC.S ;  /* 0x00000000000073c6 */ /* 0x002e640000000000 */
[----:B-1----:R1:W-:Y:S01]  /*30c0*/  SYNCS.ARRIVE.TRANS64.RED.A1T0 RZ, [R3+URZ], RZ ;  /* 0x000000ff03ff79a7 */ /* 0x0023e200081004ff */
[----:B------:R1:W4:Y:S01]  /*30d0*/  @P0 SYNCS.PHASECHK.TRANS64.TRYWAIT P2, [UR4], R2 ;  /* 0x00000002ff0005a7 */ /* 0x0003220008041104 */
[----:B--2---:R-:W-:Y:S01]  /*30e0*/  LOP3.LUT P1, RZ, R6, 0x1, RZ, 0xc0, !PT ;  /* 0x0000000106ff7812 */ /* 0x004fe2000782c0ff */
[----:B------:R-:W2:Y:S02]  /*30f0*/  SYNCS.PHASECHK.TRANS64.TRYWAIT P0, [UR8+0xe0], R0 ;  /* 0x0000e000ff0075a7 */ /* 0x000ea40008001108 */
[----:B-12-4-:R-:W-:Y:S10]  /*3100*/  @!P0 BRA `(.L_x_55) ;  /* 0x0000005c00f88947 */ /* 0x016ff40003800000 */
.L_x_151:
[----:B------:R-:W-:Y:S01]  /*3110*/  IADD3 R10, PT, PT, R10, 0x1, RZ ;  /* 0x000000010a0a7810 */ /* 0x000fe20007ffe0ff */
[----:B------:R-:W-:Y:S06]  /*3120*/  BRA.U !UP3, `(.L_x_56) ;  /* 0x000000010b987547 */ /* 0x000fec000b800000 */
[----:B------:R-:W-:Y:S01]  /*3130*/  UPLOP3.LUT UP4, UPT, UPT, UPT, UPT, 0x40, 0x4 ;  /* 0x000000000004789c */ /* 0x000fe20003f8e870 */
[----:B------:R-:W-:Y:S01]  /*3140*/  UMOV UR16, UR10 ;  /* 0x0000000a00107c82 */ /* 0x000fe20008000000 */
[----:B------:R-:W-:Y:S01]  /*3150*/  UMOV UR15, UR5 ;  /* 0x00000005000f7c82 */ /* 0x000fe20008000000 */
[----:B------:R-:W-:-:S08]  /*3160*/  UMOV UR14, UR17 ;  /* 0x00000011000e7c82 */ /* 0x000fd00008000000 */
.L_x_59:
[----:B------:R-:W-:Y:S02]  /*3170*/  UIADD3 UR16, UPT, UPT, UR16, 0x1, URZ ;  /* 0x0000000110107890 */ /* 0x000fe4000fffe0ff */
[----:B--2---:R-:W-:Y:S02]  /*3180*/  ULEA UR7, UR14, UR6, 0x3 ;  /* 0x000000060e077291 */ /* 0x004fe4000f8e18ff */
[----:B------:R-:W-:Y:S01]  /*3190*/  UISETP.NE.AND UP0, UPT, UR16, URZ, UPT ;  /* 0x000000ff1000728c */ /* 0x000fe2000bf05270 */
[----:B----4-:R-:W-:Y:S10]  /*31a0*/  @P2 BRA `(.L_x_57) ;  /* 0x00000000000c2947 */ /* 0x010ff40003800000 */
[----:B-1----:R-:W-:Y:S04]  /*31b0*/  SHF.L.U32 R2, R8, 0x1f, RZ ;  /* 0x0000001f08027819 */ /* 0x002fe800000006ff */
[----:B------:R-:W1:Y:S02]  /*31c0*/  SYNCS.PHASECHK.TRANS64.TRYWAIT P0, [UR7], R2 ;  /* 0x00000002ff0075a7 */ /* 0x000e640008001107 */
[----:B-1----:R-:W-:Y:S05]  /*31d0*/  @!P0 BRA `(.L_x_58) ;  /* 0x0000005c00dc8947 */ /* 0x002fea0003800000 */
.L_x_57:
[----:B------:R-:W-:Y:S01]  /*31e0*/  UISETP.NE.AND UP1, UPT, UR15, 0x1, UPT ;  /* 0x000000010f00788c */ /* 0x000fe2000bf25270 */
[----:B------:R-:W-:Y:S01]  /*31f0*/  PLOP3.LUT P2, PT, PT, PT, PT, 0x80, 0x8 ;  /* 0x000000000008781c */ /* 0x000fe20003f4f070 */
[----:B------:R-:W-:Y:S02]  /*3200*/  UIADD3 UR17, UPT, UPT, UR14, 0x1, URZ ;  /* 0x000000010e117890 */ /* 0x000fe4000fffe0ff */
[----:B------:R-:W-:Y:S02]  /*3210*/  ULEA UR24, UR14, UR12, 0x9 ;  /* 0x0000000c0e187291 */ /* 0x000fe4000f8e48ff */
[----:B------:R-:W-:Y:S01]  /*3220*/  UISETP.NE.AND UP2, UPT, UR17, 0x5, UPT ;  /* 0x000000051100788c */ /* 0x000fe2000bf45270 */
[----:B------:R-:W-:Y:S01]  /*3230*/  PLOP3.LUT P0, PT, PT, PT, UP1, 0x80, 0x8 ;  /* 0x000000000008781c */ /* 0x000fe20003f0f018 */
[----:B------:R-:W-:Y:S02]  /*3240*/  ULEA UR26, UR14, UR11, 0x9 ;  /* 0x0000000b0e1a7291 */ /* 0x000fe4000f8e48ff */
[----:B------:R-:W-:Y:S02]  /*3250*/  USEL UR13, URZ, 0x1, UP2 ;  /* 0x00000001ff0d7887 */ /* 0x000fe40009000000 */
[----:B------:R-:W-:Y:S02]  /*3260*/  USEL UR17, UR17, URZ, UP2 ;  /* 0x000000ff11117287 */ /* 0x000fe40009000000 */
[----:B------:R-:W-:Y:S02]  /*3270*/  UIADD3 UR30, UPT, UPT, UR24, 0x2, URZ ;  /* 0x00000002181e7890 */ /* 0x000fe4000fffe0ff */
[----:B------:R-:W-:Y:S01]  /*3280*/  @UP1 ULEA UR4, UR17, UR6, 0x3 ;  /* 0x0000000611041291 */ /* 0x000fe2000f8e18ff */
[----:B------:R-:W-:Y:S01]  /*3290*/  LOP3.LUT R8, R8, UR13, RZ, 0x3c, !PT ;  /* 0x0000000d08087c12 */ /* 0x000fe2000f8e3cff */
[----:B------:R-:W-:Y:S02]  /*32a0*/  UIADD3 UR28, UPT, UPT, UR26, 0x2, URZ ;  /* 0x000000021a1c7890 */ /* 0x000fe4000fffe0ff */
[----:B------:R-:W-:Y:S01]  /*32b0*/  UIADD3 UR7, UPT, UPT, UR7, 0x28, URZ ;  /* 0x0000002807077890 */ /* 0x000fe2000fffe0ff */
[----:B-1----:R-:W-:Y:S01]  /*32c0*/  @P0 SHF.L.U32 R0, R8, 0x1f, RZ ;  /* 0x0000001f08000819 */ /* 0x002fe200000006ff */
[----:B------:R-:W-:Y:S01]  /*32d0*/  UMOV UR25, 0x80004020 ;  /* 0x8000402000197882 */ /* 0x000fe20000000000 */
[----:B------:R-:W-:Y:S01]  /*32e0*/  UMOV UR27, 0x80004020 ;  /* 0x80004020001b7882 */ /* 0x000fe20000000000 */
[----:B------:R-:W-:Y:S01]  /*32f0*/  UMOV UR31, 0x80004020 ;  /* 0x80004020001f7882 */ /* 0x000fe20000000000 */
[----:B------:R2:W4:Y:S01]  /*3300*/  @P0 SYNCS.PHASECHK.TRANS64.TRYWAIT P2, [UR4], R0 ;  /* 0x00000000ff0005a7 */ /* 0x0005220008041104 */
[----:B------:R-:W-:Y:S01]  /*3310*/  UIADD3 UR15, UPT, UPT, UR15, -0x1, URZ ;  /* 0xffffffff0f0f7890 */ /* 0x000fe2000fffe0ff */
[----:B------:R2:W-:Y:S01]  /*3320*/  UTCHMMA gdesc[UR26], gdesc[UR24], tmem[UR9], tmem[UR22], idesc[UR23], UP4 ;  /* 0x00ff16181a0075ea */ /* 0x0005e2000a000009 */
[----:B------:R-:W-:Y:S01]  /*3330*/  UPLOP3.LUT UP4, UPT, UPT, UPT, UPT, 0x80, 0x8 ;  /* 0x000000000008789c */ /* 0x000fe20003f8f070 */
[----:B------:R-:W-:Y:S01]  /*3340*/  UMOV UR29, 0x80004020 ;  /* 0x80004020001d7882 */ /* 0x000fe20000000000 */
[----:B------:R-:W-:Y:S01]  /*3350*/  UMOV UR14, UR17 ;  /* 0x00000011000e7c82 */ /* 0x000fe20008000000 */
[----:B------:R2:W-:Y:S01]  /*3360*/  UTCHMMA gdesc[UR28], gdesc[UR30], tmem[UR9], tmem[UR20], idesc[UR21], UPT ;  /* 0x00ff141e1c0075ea */ /* 0x0005e2000b800009 */
[----:B------:R2:W-:Y:S01]  /*3370*/  UTCBAR [UR7], URZ ;  /* 0x000000ff070073e9 */ /* 0x0005e200080000ff */
[----:B------:R-:W-:Y:S06]  /*3380*/  BRA.U UP0, `(.L_x_59) ;  /* 0xfffffffd00787547 */ /* 0x000fec000b83ffff */
.L_x_56:
[----:B------:R-:W-:Y:S01]  /*3390*/  UIADD3 UR18, UPT, UPT, UR18, 0x1, URZ ;  /* 0x0000000112127890 */ /* 0x000fe2000fffe0ff */
[C---:B------:R-:W-:Y:S01]  /*33a0*/  ISETP.NE.AND P0, PT, R10.reuse, 0x2, PT ;  /* 0x000000020a00780c */ /* 0x040fe20003f05270 */
[----:B------:R-:W-:Y:S02]  /*33b0*/  UIADD3 UR8, UPT, UPT, UR8, 0xc0, URZ ;  /* 0x000000c008087890 */ /* 0x000fe4000fffe0ff */
[----:B------:R-:W-:Y:S01]  /*33c0*/  UISETP.NE.AND UP0, UPT, UR18, 0x4, UPT ;  /* 0x000000041200788c */ /* 0x000fe2000bf05270 */
[----:B-12---:R-:W-:Y:S02]  /*33d0*/  SEL R0, RZ, 0x1, P0 ;  /* 0x00000001ff007807 */ /* 0x006fe40000000000 */
[----:B------:R-:W-:Y:S01]  /*33e0*/  SEL R10, R10, RZ, P0 ;  /* 0x000000ff0a0a7207 */ /* 0x000fe20000000000 */
[----:B------:R-:W-:Y:S01]  /*33f0*/  USEL UR4, URZ, 0x1, UP0 ;  /* 0x00000001ff047887 */ /* 0x000fe20008000000 */
[----:B------:R-:W-:Y:S01]  /*3400*/  LOP3.LUT R9, R9, R0, RZ, 0x3c, !PT ;  /* 0x0000000009097212 */ /* 0x000fe200078e3cff */
[----:B------:R-:W-:Y:S01]  /*3410*/  USEL UR18, UR18, URZ, UP0 ;  /* 0x000000ff12127287 */ /* 0x000fe20008000000 */
[----:B------:R1:W-:Y:S03]  /*3420*/  UTCBAR [UR8], URZ ;  /* 0x000000ff080073e9 */ /* 0x0003e600080000ff */
[----:B------:R-:W-:Y:S01]  /*3430*/  LOP3.LUT R11, R11, UR4, RZ, 0x3c, !PT ;  /* 0x000000040b0b7c12 */ /* 0x000fe2000f8e3cff */
[----:B------:R-:W-:Y:S07]  /*3440*/  @P1 BRA `(.L_x_60) ;  /* 0xfffffff800c81947 */ /* 0x000fee000383ffff */
[----:B------:R-:W2:Y:S01]  /*3450*/  S2UR UR4, SR_CgaCtaId ;  /* 0x00000000000479c3 */ /* 0x000ea20000008800 */
[----:B------:R-:W-:Y:S01]  /*3460*/  ELECT P0, URZ, PT ;  /* 0x0000000000ff782f */ /* 0x000fe20003800000 */
[----:B------:R-:W-:Y:S01]  /*3470*/  IMAD.MOV.U32 R0, RZ, RZ, 0x1 ;  /* 0x00000001ff007424 */ /* 0x000fe200078e00ff */
[----:B------:R-:W-:Y:S01]  /*3480*/  UIADD3 UR6, UPT, UPT, UR6, 0xe0, URZ ;  /* 0x000000e006067890 */ /* 0x000fe2000fffe0ff */
[----:B------:R-:W-:Y:S01]  /*3490*/  SHF.L.U32 R2, R11, 0x1f, RZ ;  /* 0x0000001f0b027819 */ /* 0x000fe200000006ff */
[----:B------:R-:W-:-:S03]  /*34a0*/  UMOV UR5, 0x40 ;  /* 0x0000004000057882 */ /* 0x000fc60000000000 */
[----:B------:R-:W-:Y:S01]  /*34b0*/  UVIRTCOUNT.DEALLOC.SMPOOL 0x80 ;  /* 0x000000800000784c */ /* 0x000fe20000000000 */
[----:B--2---:R-:W-:Y:S02]  /*34c0*/  ULEA UR4, UR4, UR5, 0x18 ;  /* 0x0000000504047291 */ /* 0x004fe4000f8ec0ff */
[----:B------:R-:W-:-:S07]  /*34d0*/  ULEA UR5, UR18, UR6, 0x3 ;  /* 0x0000000612057291 */ /* 0x000fce000f8e18ff */
[----:B------:R2:W-:Y:S02]  /*34e0*/  @P0 STS.U8 [UR4+0x1c], R0 ;  /* 0x00001c00ff000988 */ /* 0x0005e40008000004 */
[----:B------:R-:W3:Y:S02]  /*34f0*/  SYNCS.PHASECHK.TRANS64.TRYWAIT P0, [UR5], R2 ;  /* 0x00000002ff0075a7 */ /* 0x000ee40008001105 */
[----:B--23--:R-:W-:Y:S05]  /*3500*/  @!P0 BRA `(.L_x_61) ;  /* 0x0000005c00288947 */ /* 0x00cfea0003800000 */
.L_x_154:
[----:B------:R-:W-:-:S04]  /*3510*/  UIADD3 UR7, UPT, UPT, UR18, 0x1, URZ ;  /* 0x0000000112077890 */ /* 0x000fc8000fffe0ff */
[----:B------:R-:W-:-:S04]  /*3520*/  UISETP.NE.AND UP0, UPT, UR7, 0x4, UPT ;  /* 0x000000040700788c */ /* 0x000fc8000bf05270 */
[----:B-1----:R-:W-:Y:S02]  /*3530*/  USEL UR8, URZ, 0x1, UP0 ;  /* 0x00000001ff087887 */ /* 0x002fe40008000000 */
[----:B------:R-:W-:-:S04]  /*3540*/  USEL UR7, UR7, URZ, UP0 ;  /* 0x000000ff07077287 */ /* 0x000fc80008000000 */
[----:B------:R-:W-:Y:S01]  /*3550*/  ULEA UR5, UR7, UR6, 0x3 ;  /* 0x0000000607057291 */ /* 0x000fe2000f8e18ff */
[----:B--2---:R-:W-:-:S04]  /*3560*/  LOP3.LUT R2, R11, UR8, RZ, 0x3c, !PT ;  /* 0x000000080b027c12 */ /* 0x004fc8000f8e3cff */
[----:B------:R-:W-:-:S04]  /*3570*/  SHF.L.U32 R3, R2, 0x1f, RZ ;  /* 0x0000001f02037819 */ /* 0x000fc800000006ff */
[----:B------:R-:W1:Y:S02]  /*3580*/  SYNCS.PHASECHK.TRANS64.TRYWAIT P0, [UR5], R3 ;  /* 0x00000003ff0075a7 */ /* 0x000e640008001105 */
[----:B-1----:R-:W-:Y:S05]  /*3590*/  @!P0 BRA `(.L_x_62) ;  /* 0x0000005c001c8947 */ /* 0x002fea0003800000 */
.L_x_156:
        /* <DEDUP_REMOVED lines=9> */
.L_x_158:
[----:B------:R-:W-:-:S04]  /*3630*/  UIADD3 UR7, UPT, UPT, UR7, 0x1, URZ ;  /* 0x0000000107077890 */ /* 0x000fc8000fffe0ff */
[----:B------:R-:W-:-:S04]  /*3640*/  UISETP.NE.AND UP0, UPT, UR7, 0x4, UPT ;  /* 0x000000040700788c */ /* 0x000fc8000bf05270 */
[----:B------:R-:W-:Y:S02]  /*3650*/  USEL UR5, URZ, 0x1, UP0 ;  /* 0x00000001ff057887 */ /* 0x000fe40008000000 */
[----:B------:R-:W-:-:S04]  /*3660*/  USEL UR7, UR7, URZ, UP0 ;  /* 0x000000ff07077287 */ /* 0x000fc80008000000 */
[----:B------:R-:W-:Y:S01]  /*3670*/  ULEA UR7, UR7, UR6, 0x3 ;  /* 0x0000000607077291 */ /* 0x000fe2000f8e18ff */
[----:B------:R-:W-:-:S04]  /*3680*/  LOP3.LUT R2, R2, UR5, RZ, 0x3c, !PT ;  /* 0x0000000502027c12 */ /* 0x000fc8000f8e3cff */
[----:B------:R-:W-:-:S04]  /*3690*/  SHF.L.U32 R2, R2, 0x1f, RZ ;  /* 0x0000001f02027819 */ /* 0x000fc800000006ff */
[----:B------:R-:W2:Y:S02]  /*36a0*/  SYNCS.PHASECHK.TRANS64.TRYWAIT P0, [UR7], R2 ;  /* 0x00000002ff0075a7 */ /* 0x000ea40008001107 */
[----:B--2---:R-:W-:Y:S05]  /*36b0*/  @!P0 BRA `(.L_x_64) ;  /* 0x0000005c00048947 */ /* 0x004fea0003800000 */
.L_x_160:
[----:B------:R-:W-:Y:S01]  /*36c0*/  NOP ;  /* 0x0000000000007918 */ /* 0x000fe20000000000 */
[----:B-1----:R-:W1:Y:S01]  /*36d0*/  LDS R0, [UR4+0x14] ;  /* 0x00001404ff007984 */ /* 0x002e620008000800 */
[----:B------:R-:W-:Y:S01]  /*36e0*/  ULOP3.LUT UR6, UR19, 0xffff, URZ, 0xc0, !UPT ;  /* 0x0000ffff13067892 */ /* 0x000fe2000f8ec0ff */
[----:B------:R-:W-:Y:S01]  /*36f0*/  UMOV UR8, 0xffff ;  /* 0x0000ffff00087882 */ /* 0x000fe20000000000 */
[----:B------:R-:W-:Y:S02]  /*3700*/  UMOV UR5, 0x1 ;  /* 0x0000000100057882 */ /* 0x000fe40000000000 */
[----:B------:R-:W-:-:S04]  /*3710*/  USHF.R.U32.HI UR6, URZ, 0x5, UR6 ;  /* 0x00000005ff067899 */ /* 0x000fc80008011606 */
[----:B------:R-:W-:Y:S02]  /*3720*/  USHF.L.U32 UR8, UR8, UR6, URZ ;  /* 0x0000000608087299 */ /* 0x000fe400080006ff */
[----:B------:R-:W-:-:S04]  /*3730*/  USHF.L.U32 UR5, UR5, UR6, URZ ;  /* 0x0000000605057299 */ /* 0x000fc800080006ff */
[----:B-1----:R-:W-:-:S04]  /*3740*/  LOP3.LUT R0, R0, UR8, RZ, 0xc0, !PT ;  /* 0x0000000800007c12 */ /* 0x002fc8000f8ec0ff */
[----:B------:R-:W-:-:S13]  /*3750*/  ISETP.NE.AND P0, PT, R0, UR8, PT ;  /* 0x0000000800007c0c */ /* 0x000fda000bf05270 */
[----:B------:R-:W-:Y:S05]  /*3760*/  @P0 BRA `(.L_x_65) ;  /* 0x0000000000580947 */ /* 0x000fea0003800000 */
[----:B------:R-:W1:Y:S02]  /*3770*/  LDS R0, [UR4+0x18] ;  /* 0x00001804ff007984 */ /* 0x000e640008000800 */
[----:B-1----:R-:W-:-:S04]  /*3780*/  LOP3.LUT R0, R0, UR5, RZ, 0xc0, !PT ;  /* 0x0000000500007c12 */ /* 0x002fc8000f8ec0ff */
[----:B------:R-:W-:-:S13]  /*3790*/  ISETP.NE.AND P0, PT, R0, UR5, PT ;  /* 0x0000000500007c0c */ /* 0x000fda000bf05270 */
[----:B------:R-:W-:Y:S05]  /*37a0*/  @P0 BRA `(.L_x_66) ;  /* 0x00000000003c0947 */ /* 0x000fea0003800000 */
[----:B------:R-:W1:Y:S01]  /*37b0*/  S2R R2, SR_LANEID ;  /* 0x0000000000027919 */ /* 0x000e620000000000 */
[----:B------:R-:W-:Y:S01]  /*37c0*/  ULOP3.LUT UR8, URZ, UR8, URZ, 0x33, !UPT ;  /* 0x00000008ff087292 */ /* 0x000fe2000f8e33ff */
[----:B------:R-:W-:Y:S02]  /*37d0*/  VOTEU.ANY UR7, UPT, PT ;  /* 0x0000000000077886 */ /* 0x000fe400038e0100 */
[----:B------:R-:W-:-:S03]  /*37e0*/  UFLO.U32 UR7, UR7 ;  /* 0x00000007000772bd */ /* 0x000fc600080e0000 */
[----:B------:R-:W-:-:S04]  /*37f0*/  IMAD.U32 R0, RZ, RZ, UR8 ;  /* 0x00000008ff007e24 */ /* 0x000fc8000f8e00ff */
[----:B------:R2:W3:Y:S02]  /*3800*/  REDUX UR6, R0 ;  /* 0x00000000000673c4 */ /* 0x0004e40000000000 */
[----:B------:R1:W-:Y:S02]  /*3810*/  UTCATOMSWS.AND URZ, UR8 ;  /* 0x0000000800ff79e3 */ /* 0x0003e40008000000 */
[----:B-1----:R-:W-:Y:S02]  /*3820*/  ISETP.EQ.U32.AND P0, PT, R2, UR7, PT ;  /* 0x0000000702007c0c */ /* 0x002fe4000bf02070 */
[----:B--2---:R-:W-:Y:S02]  /*3830*/  LOP3.LUT R0, RZ, UR5, RZ, 0x33, !PT ;  /* 0x00000005ff007c12 */ /* 0x004fe4000f8e33ff */
[----:B---3--:R-:W-:Y:S02]  /*3840*/  MOV R2, UR6 ;  /* 0x0000000600027c02 */ /* 0x008fe40008000f00 */
[----:B------:R-:W1:Y:S07]  /*3850*/  REDUX UR5, R0 ;  /* 0x00000000000573c4 */ /* 0x000e6e0000000000 */
[----:B------:R2:W-:Y:S01]  /*3860*/  @P0 ATOMS.AND RZ, [UR4+0x14], R2 ;  /* 0x00001402ffff098c */ /* 0x0005e2000a800004 */
[----:B-1----:R-:W-:-:S05]  /*3870*/  IMAD.U32 R0, RZ, RZ, UR5 ;  /* 0x00000005ff007e24 */ /* 0x002fca000f8e00ff */
[----:B------:R2:W-:Y:S01]  /*3880*/  @P0 ATOMS.AND RZ, [UR4+0x18], R0 ;  /* 0x00001800ffff098c */ /* 0x0005e2000a800004 */
[----:B------:R-:W-:Y:S05]  /*3890*/  BRA `(.L_x_67) ;  /* 0x0000000000147947 */ /* 0x000fea0003800000 */
.L_x_66:
[----:B------:R-:W-:Y:S02]  /*38a0*/  MOV R2, 0x38c0 ;  /* 0x000038c000027802 */ /* 0x000fe40000000f00 */
[----:B----45:R-:W-:Y:S05]  /*38b0*/  CALL.REL.NOINC `($__internal_0_$__cuda_sm10x_tcgen05_guardrail_trap_col_being_dealloced_not_returned_by_alloc) ;  /* 0x0000005c00ec7944 */ /* 0x030fea0003c00000 */
[----:B------:R-:W-:Y:S05]  /*38c0*/  BRA `(.L_x_67) ;  /* 0x0000000000087947 */ /* 0x000fea0003800000 */
.L_x_65:
[----:B------:R-:W-:Y:S02]  /*38d0*/  MOV R2, 0x38f0 ;  /* 0x000038f000027802 */ /* 0x000fe40000000f00 */
[----:B----45:R-:W-:Y:S05]  /*38e0*/  CALL.REL.NOINC `($__internal_2_$__cuda_sm10x_tcgen05_guardrail_trap_unallocated_columns_being_dealloced) ;  /* 0x0000005c00f87944 */ /* 0x030fea0003c00000 */
.L_x_67:
[----:B------:R-:W-:Y:S01]  /*38f0*/  NOP ;  /* 0x0000000000007918 */ /* 0x000fe20000000000 */
[----:B------:R-:W-:Y:S05]  /*3900*/  EXIT ;  /* 0x000000000000794d */ /* 0x000fea0003800000 */
.L_x_49:
[----:B------:R-:W-:-:S09]  /*3910*/  UISETP.NE.OR UP2, UPT, UR8, 0x3, !UP2 ;  /* 0x000000030800788c */ /* 0x000fd2000d745670 */
[----:B------:R-:W-:Y:S05]  /*3920*/  BRA.U UP2, `(.L_x_68) ;  /* 0x0000001102087547 */ /* 0x000fea000b800000 */
[----:B------:R-:W1:Y:S01]  /*3930*/  LDC R0, c[0x0][0xb30] ;  /* 0x0002cc00ff007b82 */ /* 0x000e620000000800 */
[----:B------:R-:W2:Y:S01]  /*3940*/  LDCU.64 UR8, c[0x0][0x888] ;  /* 0x00011100ff0877ac */ /* 0x000ea20008000a00 */
[----:B------:R-:W-:Y:S02]  /*3950*/  HFMA2 R27, -RZ, RZ, 0, 0 ;  /* 0x00000000ff1b7431 */ /* 0x000fe400000001ff */
[----:B------:R-:W-:Y:S01]  /*3960*/  IMAD.MOV.U32 R29, RZ, RZ, 0x1 ;  /* 0x00000001ff1d7424 */ /* 0x000fe200078e00ff */
[----:B------:R-:W-:Y:S01]  /*3970*/  MOV R25, 0x2000 ;  /* 0x0000200000197802 */ /* 0x000fe20000000f00 */
[----:B------:R-:W4:Y:S01]  /*3980*/  LDCU.64 UR4, c[0x0][0x890] ;  /* 0x00011200ff0477ac */ /* 0x000f220008000a00 */
[----:B------:R-:W-:Y:S01]  /*3990*/  IMAD.MOV.U32 R28, RZ, RZ, RZ ;  /* 0x000000ffff1c7224 */ /* 0x000fe200078e00ff */
[----:B------:R-:W3:Y:S01]  /*39a0*/  LDC R24, c[0x0][0x370] ;  /* 0x0000dc00ff187b82 */ /* 0x000ee20000000800 */
[----:B------:R-:W-:Y:S01]  /*39b0*/  UMOV UR7, 0x400 ;  /* 0x0000040000077882 */ /* 0x000fe20000000000 */
[----:B------:R-:W-:-:S02]  /*39c0*/  UPLOP3.LUT UP1, UPT, UPT, UPT, UPT, 0x40, 0x4 ;  /* 0x000000000004789c */ /* 0x000fc40003f2e870 */
[----:B------:R-:W-:-:S04]  /*39d0*/  ULEA UR7, UR37, UR7, 0x18 ;  /* 0x0000000725077291 */ /* 0x000fc8000f8ec0ff */
[----:B------:R-:W3:Y:S01]  /*39e0*/  LDC R3, c[0x0][0xb0c] ;  /* 0x0002c300ff037b82 */ /* 0x000ee20000000800 */
[----:B------:R-:W-:Y:S02]  /*39f0*/  UIADD3 UR13, UPT, UPT, UR7, 0x68, URZ ;  /* 0x00000068070d7890 */ /* 0x000fe4000fffe0ff */
[----:B--2---:R-:W-:Y:S02]  /*3a00*/  UISETP.NE.U32.AND UP2, UPT, UR8, URZ, UPT ;  /* 0x000000ff0800728c */ /* 0x004fe4000bf45070 */
[----:B------:R-:W-:Y:S02]  /*3a10*/  UIADD3 UR33, UPT, UPT, UR7, 0x50, URZ ;  /* 0x0000005007217890 */ /* 0x000fe4000fffe0ff */
[----:B----4-:R-:W-:Y:S01]  /*3a20*/  UISETP.NE.U32.AND UP3, UPT, UR4, URZ, UPT ;  /* 0x000000ff0400728c */ /* 0x010fe2000bf65070 */
[----:B------:R-:W2:Y:S01]  /*3a30*/  LDC R18, c[0x0][0xb20] ;  /* 0x0002c800ff127b82 */ /* 0x000ea20000000800 */
[----:B-1----:R-:W-:Y:S01]  /*3a40*/  ISETP.NE.AND P1, PT, R0, 0x1, PT ;  /* 0x000000010000780c */ /* 0x002fe20003f25270 */
[----:B------:R-:W-:-:S02]  /*3a50*/  UISETP.NE.AND.EX UP2, UPT, UR9, URZ, UPT, UP2 ;  /* 0x000000ff0900728c */ /* 0x000fc4000bf45320 */
[----:B------:R-:W-:Y:S02]  /*3a60*/  UIADD3 UR25, UPT, UPT, UR7, 0x58, URZ ;  /* 0x0000005807197890 */ /* 0x000fe4000fffe0ff */
[----:B------:R-:W-:Y:S02]  /*3a70*/  UIADD3 UR17, UPT, UPT, UR7, 0x60, URZ ;  /* 0x0000006007117890 */ /* 0x000fe4000fffe0ff */
[----:B------:R-:W1:Y:S01]  /*3a80*/  LDC.64 R30, c[0x0][0x348] ;  /* 0x0000d200ff1e7b82 */ /* 0x000e620000000a00 */
[----:B------:R-:W-:Y:S02]  /*3a90*/  UPRMT UR13, UR37, 0x654, UR13 ;  /* 0x00000654250d7896 */ /* 0x000fe4000800000d */
[----:B------:R-:W-:-:S05]  /*3aa0*/  UISETP.NE.AND.EX UP3, UPT, UR5, URZ, UPT, UP3 ;  /* 0x000000ff0500728c */ /* 0x000fca000bf65330 */
[----:B------:R-:W4:Y:S08]  /*3ab0*/  LDC.64 R16, c[0x0][0xb10] ;  /* 0x0002c400ff107b82 */ /* 0x000f300000000a00 */
[----:B------:R-:W1:Y:S08]  /*3ac0*/  LDC.64 R6, c[0x0][0xb18] ;  /* 0x0002c600ff067b82 */ /* 0x000e700000000a00 */
[----:B------:R-:W1:Y:S08]  /*3ad0*/  LDC.64 R4, c[0x0][0xb28] ;  /* 0x0002ca00ff047b82 */ /* 0x000e700000000a00 */
[----:B--23--:R-:W1:Y:S02]  /*3ae0*/  LDC R19, c[0x0][0x374] ;  /* 0x0000dd00ff137b82 */ /* 0x00ce640000000800 */
.L_x_79:
[C---:B------:R-:W-:Y:S02]  /*3af0*/  LEA R0, R28.reuse, UR7, 0x3 ;  /* 0x000000071c007c11 */ /* 0x040fe4000f8e18ff */
[----:B------:R-:W-:Y:S02]  /*3b00*/  SHF.L.U32 R2, R27, 0x1f, RZ ;  /* 0x0000001f1b027819 */ /* 0x000fe400000006ff */
[----:B------:R-:W-:Y:S02]  /*3b10*/  LEA R20, R28, UR7, 0x4 ;  /* 0x000000071c147c11 */ /* 0x000fe4000f8e20ff */
[----:B--2---:R-:W2:Y:S02]  /*3b20*/  SYNCS.PHASECHK.TRANS64.TRYWAIT P0, [R0+URZ+0xa0], R2 ;  /* 0x0000a002000075a7 */ /* 0x004ea400080011ff */
[----:B--2---:R-:W-:Y:S05]  /*3b30*/  @!P0 BRA `(.L_x_69) ;  /* 0x0000005400fc8947 */ /* 0x004fea0003800000 */
.L_x_161:
[----:B------:R-:W-:Y:S01]  /*3b40*/  ISETP.GE.AND P0, PT, R40, 0x1, PT ;  /* 0x000000012800780c */ /* 0x000fe20003f06270 */
[----:B------:R-:W3:Y:S01]  /*3b50*/  LDS.128 R20, [R20+0x130] ;  /* 0x0001300014147984 */ /* 0x000ee20000000c00 */
[----:B--2---:R-:W-:Y:S01]  /*3b60*/  VIADD R0, R0, 0xb0 ;  /* 0x000000b000007836 */ /* 0x004fe20000000000 */
[----:B------:R-:W-:Y:S01]  /*3b70*/  @!PT LDS RZ, [RZ] ;  /* 0x00000000fffff984 */ /* 0x000fe20000000800 */
[----:B------:R-:W-:Y:S01]  /*3b80*/  @!PT LDS RZ, [RZ] ;  /* 0x00000000fffff984 */ /* 0x000fe20000000800 */
[----:B------:R-:W-:Y:S01]  /*3b90*/  @!PT LDS RZ, [RZ] ;  /* 0x00000000fffff984 */ /* 0x000fe20000000800 */
[----:B------:R-:W-:Y:S01]  /*3ba0*/  @!PT LDS RZ, [RZ] ;  /* 0x00000000fffff984 */ /* 0x000fe20000000800 */
[----:B------:R2:W-:Y:S06]  /*3bb0*/  MEMBAR.ALL.CTA ;  /* 0x0000000000007992 */ /* 0x0005ec0000008000 */
[----:B--2---:R-:W2:Y:S01]  /*3bc0*/  FENCE.VIEW.ASYNC.S ;  /* 0x00000000000073c6 */ /* 0x004ea20000000000 */
[----:B------:R-:W-:Y:S04]  /*3bd0*/  PRMT R0, RZ, 0x654, R0 ;  /* 0x00000654ff007816 */ /* 0x000fe80000000000 */
[----:B--2---:R2:W-:Y:S01]  /*3be0*/  SYNCS.ARRIVE.TRANS64.RED.A1T0 RZ, [R0+URZ], RZ ;  /* 0x000000ff00ff79a7 */ /* 0x0045e200081004ff */
[----:B---3--:R-:W-:Y:S11]  /*3bf0*/  LOP3.LUT P3, RZ, R22, 0x1, RZ, 0xc0, !PT ;  /* 0x0000000116ff7812 */ /* 0x008ff6000786c0ff */
[----:B------:R-:W-:Y:S02]  /*3c00*/  @!UPT UIADD3 URZ, UPT, UPT, URZ, URZ, URZ ;  /* 0x000000fffffff290 */ /* 0x000fe4000fffe0ff */
[----:B------:R-:W-:Y:S02]  /*3c10*/  @P3 MOV R11, R20 ;  /* 0x00000014000b3202 */ /* 0x000fe40000000f00 */
[----:B------:R-:W-:Y:S01]  /*3c20*/  @P3 LOP3.LUT R10, R21, 0xffff, RZ, 0xc0, !PT ;  /* 0x0000ffff150a3812 */ /* 0x000fe200078ec0ff */
[----:B--2---:R-:W-:Y:S06]  /*3c30*/  @!P0 BRA `(.L_x_70) ;  /* 0x0000000000a48947 */ /* 0x004fec0003800000 */
[-C--:B-1----:R-:W-:Y:S01]  /*3c40*/  IMAD.HI.U32 R0, R19, R7.reuse, RZ ;  /* 0x0000000713007227 */ /* 0x082fe200078e00ff */
[----:B------:R-:W-:Y:S02]  /*3c50*/  ISETP.NE.AND P0, PT, R6, 0x1, PT ;  /* 0x000000010600780c */ /* 0x000fe40003f05270 */
[----:B------:R-:W-:Y:S01]  /*3c60*/  ISETP.NE.AND P2, PT, R40, 0x1, PT ;  /* 0x000000012800780c */ /* 0x000fe20003f45270 */
[----:B----4-:R-:W-:Y:S01]  /*3c70*/  IMAD.HI.U32 R9, R24, R16, RZ ;  /* 0x0000001018097227 */ /* 0x010fe200078e00ff */
[----:B------:R-:W-:Y:S02]  /*3c80*/  SHF.R.U32.HI R0, RZ, R18, R0 ;  /* 0x00000012ff007219 */ /* 0x000fe40000011600 */
[----:B------:R-:W-:Y:S01]  /*3c90*/  ISETP.NE.AND P4, PT, R3, 0x1, PT ;  /* 0x000000010300780c */ /* 0x000fe20003f85270 */
[----:B------:R-:W-:Y:S01]  /*3ca0*/  IMAD.HI.U32 R13, R10, R7, RZ ;  /* 0x000000070a0d7227 */ /* 0x000fe200078e00ff */
[----:B------:R-:W-:Y:S02]  /*3cb0*/  SHF.R.U32.HI R9, RZ, R17, R9 ;  /* 0x00000011ff097219 */ /* 0x000fe40000011609 */
[----:B------:R-:W-:Y:S01]  /*3cc0*/  SEL R0, R19, R0, !P0 ;  /* 0x0000000013007207 */ /* 0x000fe20004000000 */
[----:B------:R-:W-:Y:S01]  /*3cd0*/  IMAD.HI.U32 R12, R11, R16, RZ ;  /* 0x000000100b0c7227 */ /* 0x000fe200078e00ff */
[----:B------:R-:W-:Y:S03]  /*3ce0*/  SEL R9, R24, R9, !P4 ;  /* 0x0000000918097207 */ /* 0x000fe60006000000 */
[-C--:B------:R-:W-:Y:S01]  /*3cf0*/  IMAD.HI.U32 R8, R0, R4.reuse, RZ ;  /* 0x0000000400087227 */ /* 0x080fe200078e00ff */
[----:B------:R-:W-:Y:S03]  /*3d00*/  SHF.R.U32.HI R12, RZ, R17, R12 ;  /* 0x00000011ff0c7219 */ /* 0x000fe6000001160c */
[----:B------:R-:W-:Y:S01]  /*3d10*/  IMAD.HI.U32 R2, R9, R4, RZ ;  /* 0x0000000409027227 */ /* 0x000fe200078e00ff */
[-C--:B------:R-:W-:Y:S02]  /*3d20*/  @P2 SHF.R.U32.HI R0, RZ, R5.reuse, R8 ;  /* 0x00000005ff002219 */ /* 0x080fe40000011608 */
[----:B------:R-:W-:Y:S02]  /*3d30*/  SHF.R.U32.HI R8, RZ, R18, R13 ;  /* 0x00000012ff087219 */ /* 0x000fe4000001160d */
[----:B------:R-:W-:Y:S01]  /*3d40*/  @P2 SHF.R.U32.HI R9, RZ, R5, R2 ;  /* 0x00000005ff092219 */ /* 0x000fe20000011602 */
[----:B------:R-:W-:Y:S01]  /*3d50*/  IMAD R0, R40, R0, RZ ;  /* 0x0000000028007224 */ /* 0x000fe200078e02ff */
[----:B------:R-:W-:Y:S02]  /*3d60*/  SEL R8, R10, R8, !P0 ;  /* 0x000000080a087207 */ /* 0x000fe40004000000 */
[----:B------:R-:W-:Y:S01]  /*3d70*/  SEL R2, R11, R12, !P4 ;  /* 0x0000000c0b027207 */ /* 0x000fe20006000000 */
[----:B------:R-:W-:Y:S01]  /*3d80*/  IMAD R12, R40, R9, RZ ;  /* 0x00000009280c7224 */ /* 0x000fe200078e02ff */
[C---:B------:R-:W-:Y:S01]  /*3d90*/  ISETP.GE.AND P0, PT, R8.reuse, R0, PT ;  /* 0x000000000800720c */ /* 0x040fe20003f06270 */
[----:B------:R-:W-:Y:S03]  /*3da0*/  IMAD.HI.U32 R0, R8, R4, RZ ;  /* 0x0000000408007227 */ /* 0x000fe600078e00ff */
[----:B------:R-:W-:Y:S02]  /*3db0*/  ISETP.GE.OR P0, PT, R2, R12, P0 ;  /* 0x0000000c0200720c */ /* 0x000fe40000706670 */
[-C--:B------:R-:W-:Y:S04]  /*3dc0*/  SHF.R.U32.HI R0, RZ, R5.reuse, R0 ;  /* 0x00000005ff007219 */ /* 0x080fe80000011600 */
[----:B------:R-:W-:Y:S05]  /*3dd0*/  SEL R13, R8, R0, !P2 ;  /* 0x00000000080d7207 */ /* 0x000fea0005000000 */
[----:B------:R-:W-:Y:S02]  /*3de0*/  IMAD.MOV R12, RZ, RZ, -R13 ;  /* 0x000000ffff0c7224 */ /* 0x000fe400078e0a0d */
[----:B------:R-:W-:Y:S04]  /*3df0*/  @!P0 IMAD.HI.U32 R0, R2, R4, RZ ;  /* 0x0000000402008227 */ /* 0x000fe800078e00ff */
[----:B------:R-:W-:Y:S01]  /*3e00*/  IMAD R12, R40, R12, R8 ;  /* 0x0000000c280c7224 */ /* 0x000fe200078e0208 */
[----:B------:R-:W-:Y:S04]  /*3e10*/  @!P0 SHF.R.U32.HI R0, RZ, R5, R0 ;  /* 0x00000005ff008219 */ /* 0x000fe80000011600 */
[----:B------:R-:W-:Y:S04]  /*3e20*/  @!P0 SEL R0, R2, R0, !P2 ;  /* 0x0000000002008207 */ /* 0x000fe80005000000 */
[----:B------:R-:W-:Y:S01]  /*3e30*/  @!P0 IADD3 R13, PT, PT, R13, -R0, RZ ;  /* 0x800000000d0d8210 */ /* 0x000fe20007ffe0ff */
[----:B------:R-:W-:Y:S01]  /*3e40*/  @!P0 IMAD R0, R9, R12, R0 ;  /* 0x0000000c09008224 */ /* 0x000fe200078e0200 */
[----:B------:R-:W-:Y:S01]  /*3e50*/  IADD3 R9, PT, PT, -R8, RZ, RZ ;  /* 0x000000ff08097210 */ /* 0x000fe20007ffe1ff */
[--C-:B------:R-:W-:Y:S02]  /*3e60*/  IMAD.MOV R12, RZ, RZ, -R2.reuse ;  /* 0x000000ffff0c7224 */ /* 0x100fe400078e0a02 */
[----:B------:R-:W-:Y:S02]  /*3e70*/  @!P0 IMAD R8, R13, R40, R2 ;  /* 0x000000280d088224 */ /* 0x000fe400078e0202 */
[----:B------:R-:W-:Y:S02]  /*3e80*/  @!P0 IMAD.MOV.U32 R2, RZ, RZ, R0 ;  /* 0x000000ffff028224 */ /* 0x000fe400078e0000 */
[----:B------:R-:W-:Y:S02]  /*3e90*/  IMAD R11, R3, R12, R11 ;  /* 0x0000000c030b7224 */ /* 0x000fe400078e020b */
[----:B------:R-:W-:Y:S02]  /*3ea0*/  IMAD R10, R6, R9, R10 ;  /* 0x00000009060a7224 */ /* 0x000fe400078e020a */
[----:B------:R-:W-:Y:S02]  /*3eb0*/  IMAD R11, R2, R3, R11 ;  /* 0x00000003020b7224 */ /* 0x000fe400078e020b */
[----:B------:R-:W-:Y:S02]  /*3ec0*/  IMAD R10, R8, R6, R10 ;  /* 0x00000006080a7224 */ /* 0x000fe400078e020a */
.L_x_70:
[----:B------:R-:W-:Y:S05]  /*3ed0*/  BRA.U UP1, `(.L_x_71) ;  /* 0x0000000101107547 */ /* 0x000fea000b800000 */
[----:B------:R-:W-:Y:S04]  /*3ee0*/  MOV R2, UR6 ;  /* 0x0000000600027c02 */ /* 0x000fe80008000f00 */
[----:B------:R-:W-:Y:S04]  /*3ef0*/  SHF.L.U32 R2, R2, 0x1f, RZ ;  /* 0x0000001f02027819 */ /* 0x000fe800000006ff */
[----:B------:R-:W2:Y:S02]  /*3f00*/  SYNCS.PHASECHK.TRANS64.TRYWAIT P0, [UR7+0x98], R2 ;  /* 0x00009802ff0075a7 */ /* 0x000ea40008001107 */
[----:B--2---:R-:W-:Y:S05]  /*3f10*/  @!P0 BRA `(.L_x_72) ;  /* 0x0000005400188947 */ /* 0x004fea0003800000 */
.L_x_71:
[----:B------:R-:W-:Y:S02]  /*3f20*/  R2UR UR35, R15 ;  /* 0x000000000f2372ca */ /* 0x000fe400000e0000 */
[----:B------:R-:W-:Y:S02]  /*3f30*/  R2UR UR34, R14 ;  /* 0x000000000e2272ca */ /* 0x000fe400000e0000 */
[----:B------:R-:W-:Y:S02]  /*3f40*/  ISETP.NE.U32.AND P2, PT, RZ, UR4, PT ;  /* 0x00000004ff007c0c */ /* 0x000fe4000bf45070 */
[----:B------:R-:W-:Y:S02]  /*3f50*/  SHF.L.U32 R14, R29, 0x1f, RZ ;  /* 0x0000001f1d0e7819 */ /* 0x000fe400000006ff */
[----:B------:R-:W-:Y:S05]  /*3f60*/  ISETP.NE.AND.EX P2, PT, RZ, UR5, PT, P2 ;  /* 0x00000005ff007c0c */ /* 0x000fea000bf45320 */
[----:B------:R-:W-:Y:S02]  /*3f70*/  USHF.L.U32 UR35, UR35, 0x7, URZ ;  /* 0x0000000723237899 */ /* 0x000fe400080006ff */
[----:B------:R-:W-:Y:S01]  /*3f80*/  USHF.L.U32 UR34, UR34, 0x7, URZ ;  /* 0x0000000722227899 */ /* 0x000fe200080006ff */
[----:B------:R-:W-:Y:S11]  /*3f90*/  BRA.U !UP3, `(.L_x_73) ;  /* 0x000000010b347547 */ /* 0x000ff6000b800000 */
[----:B------:R-:W-:Y:S01]  /*3fa0*/  UPLOP3.LUT UP0, UPT, UPT, UPT, UP2, 0x80, 0x8 ;  /* 0x000000000008789c */ /* 0x000fe20003f0f020 */
[----:B--2---:R-:W-:Y:S02]  /*3fb0*/  HFMA2 R0, -RZ, RZ, 0, 5.9604644775390625e-08 ;  /* 0x00000001ff007431 */ /* 0x004fe400000001ff */
[----:B------:R-:W-:Y:S03]  /*3fc0*/  IMAD.MOV.U32 R88, RZ, RZ, 0x1 ;  /* 0x00000001ff587424 */ /* 0x000fe600078e00ff */
[----:B------:R-:W-:Y:S05]  /*3fd0*/  PLOP3.LUT P0, PT, PT, PT, UP0, 0x80, 0x8 ;  /* 0x000000000008781c */ /* 0x000fea0003f0f008 */
[----:B------:R-:W2:Y:S01]  /*3fe0*/  @UP0 LDCU.64 UR10, c[0x0][0x888] ;  /* 0x00011100ff0a07ac */ /* 0x000ea20008000a00 */
[----:B------:R-:W-:Y:S07]  /*3ff0*/  @UP0 UIMAD UR8, UR36, UR4, URZ ;  /* 0x00000004240802a4 */ /* 0x000fee000f8e02ff */
[----:B------:R-:W-:Y:S01]  /*4000*/  @!P0 PRMT R88, R0, 0x7610, R88 ;  /* 0x0000761000588816 */ /* 0x000fe20000000058 */
[----:B--2---:R-:W-:Y:S03]  /*4010*/  @UP0 UIMAD.WIDE UR10, UR8, 0x4, UR10 ;  /* 0x00000004080a08a5 */ /* 0x004fe6000f8e020a */
[----:B------:R-:W2:Y:S03]  /*4020*/  @!UP0 LDCU UR8, c[0x0][0x880] ;  /* 0x00011000ff0887ac */ /* 0x000ea60008000800 */
[----:B------:R-:W-:Y:S01]  /*4030*/  IMAD.U32 R8, RZ, RZ, UR10 ;  /* 0x0000000aff087e24 */ /* 0x000fe2000f8e00ff */
[----:B------:R-:W-:Y:S05]  /*4040*/  MOV R9, UR11 ;  /* 0x0000000b00097c02 */ /* 0x000fea0008000f00 */
[----:B-----5:R3:W5:Y:S02]  /*4050*/  @P0 LDG.E R49, desc[UR46][R8.64] ;  /* 0x0000002e08310981 */ /* 0x020764000c1e1900 */
[----:B--23--:R-:W-:Y:S07]  /*4060*/  @!P0 IMAD.U32 R49, RZ, RZ, UR8 ;  /* 0x00000008ff318e24 */ /* 0x00cfee000f8e00ff */
.L_x_73:
[----:B-----5:R-:W-:Y:S01]  /*4070*/  @!P2 FSETP.EQ.AND P0, PT, R49, RZ, PT ;  /* 0x000000ff3100a20b */ /* 0x020fe20003f02000 */
[----:B------:R-:W-:Y:S01]  /*4080*/  @!UPT UIADD3 URZ, UPT, UPT, URZ, URZ, URZ ;  /* 0x000000fffffff290 */ /* 0x000fe2000fffe0ff */
[----:B------:R-:W-:Y:S11]  /*4090*/  @!P2 BRA `(.L_x_74) ;  /* 0x000000000014a947 */ /* 0x000ff60003800000 */
[----:B------:R-:W-:Y:S02]  /*40a0*/  LOP3.LUT P2, RZ, R88, 0xff, RZ, 0xc0, !PT ;  /* 0x000000ff58ff7812 */ /* 0x000fe4000784c0ff */
[----:B------:R-:W-:Y:S04]  /*40b0*/  PLOP3.LUT P0, PT, PT, PT, UP0, 0x80, 0x8 ;  /* 0x000000000008781c */ /* 0x000fe80003f0f008 */
[----:B------:R-:W-:Y:S07]  /*40c0*/  PLOP3.LUT P0, PT, P0, PT, PT, 0x8, 0x80 ;  /* 0x000000000080781c */ /* 0x000fee000070e170 */
[----:B------:R-:W-:Y:S11]  /*40d0*/  @P2 FSETP.EQ.AND P0, PT, R49, RZ, PT ;  /* 0x000000ff3100220b */ /* 0x000ff60003f02000 */
[----:B------:R-:W-:Y:S02]  /*40e0*/  @!UPT UIADD3 URZ, UPT, UPT, URZ, URZ, URZ ;  /* 0x000000fffffff290 */ /* 0x000fe4000fffe0ff */
.L_x_74:
[----:B------:R-:W3:Y:S01]  /*40f0*/  SYNCS.PHASECHK.TRANS64.TRYWAIT P2, [UR7+0x70], R14 ;  /* 0x0000700eff0075a7 */ /* 0x000ee20008041107 */
[----:B------:R-:W-:Y:S04]  /*4100*/  ELECT P4, URZ, PT ;  /* 0x0000000000ff782f */ /* 0x000fe80003880000 */
[----:B------:R-:W-:Y:S11]  /*4110*/  PLOP3.LUT P4, PT, P0, P4, PT, 0xf2, 0x2f ;  /* 0x00000000002f781c */ /* 0x000ff60000789e72 */
[----:B------:R-:W-:Y:S02]  /*4120*/  @!UPT UIADD3 URZ, UPT, UPT, URZ, URZ, URZ ;  /* 0x000000fffffff290 */ /* 0x000fe4000fffe0ff */
[----:B-1----:R-:W-:Y:S05]  /*4130*/  @!P4 IADD3 R8, P0, PT, R30, 0x580, RZ ;  /* 0x000005801e08c810 */ /* 0x002fea0007f1e0ff */
[----:B--2---:R-:W-:Y:S01]  /*4140*/  @!P4 IMAD.X R2, RZ, RZ, R31, P0 ;  /* 0x000000ffff02c224 */ /* 0x004fe200000e061f */
[----:B---3--:R-:W-:Y:S07]  /*4150*/  @!P2 BRA `(.L_x_75) ;  /* 0x0000005000a0a947 */ /* 0x008fee0003800000 */
.L_x_164:
[----:B------:R-:W-:Y:S01]  /*4160*/  @!P4 R2UR UR8, R2 ;  /* 0x000000000208c2ca */ /* 0x000fe200000e0000 */
[----:B------:R-:W-:Y:S01]  /*4170*/  VOTEU.ALL UP1, P4 ;  /* 0x0000000000ff7886 */ /* 0x000fe20002020000 */
[----:B------:R-:W-:Y:S01]  /*4180*/  @!P4 R2UR UR9, R8 ;  /* 0x000000000809c2ca */ /* 0x000fe200000e0000 */
[----:B-1----:R-:W-:Y:S01]  /*4190*/  @!P4 IMAD.MOV.U32 R0, RZ, RZ, 0x2000 ;  /* 0x00002000ff00c424 */ /* 0x002fe200078e00ff */
[----:B------:R-:W-:Y:S01]  /*41a0*/  UMOV UR10, 0x0 ;  /* 0x00000000000a7882 */ /* 0x000fe20000000000 */
[----:B------:R-:W-:Y:S01]  /*41b0*/  UMOV UR11, 0x10000000 ;  /* 0x10000000000b7882 */ /* 0x000fe20000000000 */
[----:B------:R-:W-:Y:S01]  /*41c0*/  @!UP1 UIADD3 UR32, UPT, UPT, UR7, 0x200, URZ ;  /* 0x0000020007209890 */ /* 0x000fe2000fffe0ff */
[----:B------:R-:W-:Y:S06]  /*41d0*/  VOTEU.ALL UP1, P4 ;  /* 0x0000000000ff7886 */ /* 0x000fec0002020000 */
[----:B------:R-:W-:Y:S01]  /*41e0*/  IMAD.U32 R9, RZ, RZ, UR8 ;  /* 0x00000008ff097e24 */ /* 0x000fe2000f8e00ff */
[----:B------:R-:W-:Y:S01]  /*41f0*/  UPRMT UR8, UR37, 0x654, UR33 ;  /* 0x0000065425087896 */ /* 0x000fe20008000021 */
[----:B------:R-:W-:Y:S03]  /*4200*/  IMAD.U32 R8, RZ, RZ, UR9 ;  /* 0x00000009ff087e24 */ /* 0x000fe6000f8e00ff */
[----:B------:R-:W-:Y:S02]  /*4210*/  @!P4 R2UR UR15, R9 ;  /* 0x00000000090fc2ca */ /* 0x000fe400000e0000 */
[----:B------:R-:W-:Y:S02]  /*4220*/  @!P4 R2UR UR14, R8 ;  /* 0x00000000080ec2ca */ /* 0x000fe400000e0000 */
[----:B------:R-:W-:Y:S05]  /*4230*/  @!P4 IADD3 R8, P0, PT, R30, 0x580, RZ ;  /* 0x000005801e08c810 */ /* 0x000fea0007f1e0ff */
[----:B------:R-:W-:Y:S06]  /*4240*/  @!P4 IMAD.X R2, RZ, RZ, R31, P0 ;  /* 0x000000ffff02c224 */ /* 0x000fec00000e061f */
[----:B------:R1:W-:Y:S01]  /*4250*/  @!UP1 UTMALDG.3D [UR32], [UR14], desc[UR10] ;  /* 0x00000a200e0095b4 */ /* 0x0003e20008011000 */
[----:B------:R1:W-:Y:S01]  /*4260*/  @!P4 SYNCS.ARRIVE.TRANS64.RED.A0TR RZ, [UR7+0x50], R0 ;  /* 0x00005000ffffc9a7 */ /* 0x0003e20008300407 */
[----:B------:R-:W-:Y:S01]  /*4270*/  SYNCS.ARRIVE.TRANS64.RED.A1T0 RZ, [UR8], RZ ;  /* 0x000000ffffff79a7 */ /* 0x000fe20008100408 */
[----:B------:R-:W2:Y:S02]  /*4280*/  SYNCS.PHASECHK.TRANS64.TRYWAIT P2, [UR7+0x78], R14 ;  /* 0x0000780eff0075a7 */ /* 0x000ea40008041107 */
[----:B-12---:R-:W-:Y:S05]  /*4290*/  @!P2 BRA `(.L_x_76) ;  /* 0x000000500068a947 */ /* 0x006fea0003800000 */
.L_x_166:
[----:B------:R-:W-:Y:S01]  /*42a0*/  @!P4 R2UR UR8, R2 ;  /* 0x000000000208c2ca */ /* 0x000fe200000e0000 */
[----:B------:R-:W-:Y:S01]  /*42b0*/  VOTEU.ALL UP1, P4 ;  /* 0x0000000000ff7886 */ /* 0x000fe20002020000 */
[----:B------:R-:W-:Y:S01]  /*42c0*/  @!P4 R2UR UR9, R8 ;  /* 0x000000000809c2ca */ /* 0x000fe200000e0000 */
[----:B-1----:R-:W-:Y:S01]  /*42d0*/  @!P4 IMAD.MOV.U32 R0, RZ, RZ, 0x2000 ;  /* 0x00002000ff00c424 */ /* 0x002fe200078e00ff */
[----:B------:R-:W-:Y:S01]  /*42e0*/  UMOV UR10, 0x0 ;  /* 0x00000000000a7882 */ /* 0x000fe20000000000 */
[----:B------:R-:W-:Y:S01]  /*42f0*/  UMOV UR11, 0x10000000 ;  /* 0x10000000000b7882 */ /* 0x000fe20000000000 */
[----:B------:R-:W-:Y:S02]  /*4300*/  @!UP1 UIADD3 UR26, UPT, UPT, UR34, 0x20, URZ ;  /* 0x00000020221a9890 */ /* 0x000fe4000fffe0ff */
[----:B------:R-:W-:Y:S01]  /*4310*/  @!UP1 UIADD3 UR24, UPT, UPT, UR7, 0x2200, URZ ;  /* 0x0000220007189890 */ /* 0x000fe2000fffe0ff */
[----:B------:R-:W-:Y:S01]  /*4320*/  VOTEU.ALL UP1, P4 ;  /* 0x0000000000ff7886 */ /* 0x000fe20002020000 */
[----:B------:R-:W-:Y:S01]  /*4330*/  UMOV UR27, UR35 ;  /* 0x00000023001b7c82 */ /* 0x000fe20008000000 */
[----:B------:R-:W-:Y:S02]  /*4340*/  UMOV UR28, UR36 ;  /* 0x00000024001c7c82 */ /* 0x000fe40008000000 */
        /* <DEDUP_REMOVED lines=12> */
.L_x_168:
[----:B------:R-:W2:Y:S01]  /*4410*/  LDC.64 R12, c[0x0][0xb18] ;  /* 0x0002c600ff0c7b82 */ /* 0x000ea20000000a00 */
[----:B------:R-:W-:Y:S01]  /*4420*/  @!P4 R2UR UR8, R2 ;  /* 0x000000000208c2ca */ /* 0x000fe200000e0000 */
[----:B------:R-:W-:Y:S01]  /*4430*/  VOTEU.ALL UP1, P4 ;  /* 0x0000000000ff7886 */ /* 0x000fe20002020000 */
[----:B------:R-:W-:Y:S01]  /*4440*/  @!P4 R2UR UR9, R8 ;  /* 0x000000000809c2ca */ /* 0x000fe200000e0000 */
[----:B-1----:R-:W-:Y:S01]  /*4450*/  @!P4 IMAD.MOV.U32 R0, RZ, RZ, 0x2000 ;  /* 0x00002000ff00c424 */ /* 0x002fe200078e00ff */
[----:B------:R-:W-:Y:S03]  /*4460*/  UMOV UR10, 0x0 ;  /* 0x00000000000a7882 */ /* 0x000fe60000000000 */
[----:B------:R-:W1:Y:S01]  /*4470*/  @!P1 LDC R2, c[0x0][0xb0c] ;  /* 0x0002c300ff029b82 */ /* 0x000e620000000800 */
[----:B------:R-:W-:Y:S01]  /*4480*/  @!UP1 UIADD3 UR18, UPT, UPT, UR34, 0x40, URZ ;  /* 0x0000004022129890 */ /* 0x000fe2000fffe0ff */
[----:B------:R-:W-:Y:S01]  /*4490*/  @P3 SHF.R.U32.HI R26, RZ, 0x10, R21 ;  /* 0x00000010ff1a3819 */ /* 0x000fe20000011615 */
[----:B------:R-:W-:Y:S01]  /*44a0*/  @!UP1 UIADD3 UR16, UPT, UPT, UR7, 0x4200, URZ ;  /* 0x0000420007109890 */ /* 0x000fe2000fffe0ff */
[----:B------:R-:W-:Y:S01]  /*44b0*/  VIADD R28, R28, 0x1 ;  /* 0x000000011c1c7836 */ /* 0x000fe20000000000 */
[----:B------:R-:W-:Y:S01]  /*44c0*/  VOTEU.ALL UP1, P4 ;  /* 0x0000000000ff7886 */ /* 0x000fe20002020000 */
[----:B------:R-:W-:Y:S01]  /*44d0*/  UMOV UR11, 0x10000000 ;  /* 0x10000000000b7882 */ /* 0x000fe20000000000 */
[----:B------:R-:W-:Y:S01]  /*44e0*/  UMOV UR19, UR35 ;  /* 0x0000002300137c82 */ /* 0x000fe20008000000 */
[----:B------:R-:W-:Y:S01]  /*44f0*/  IMAD.U32 R9, RZ, RZ, UR8 ;  /* 0x00000008ff097e24 */ /* 0x000fe2000f8e00ff */
[----:B------:R-:W-:Y:S01]  /*4500*/  UMOV UR20, UR36 ;  /* 0x0000002400147c82 */ /* 0x000fe20008000000 */
[----:B------:R-:W-:Y:S01]  /*4510*/  IMAD.U32 R8, RZ, RZ, UR9 ;  /* 0x00000009ff087e24 */ /* 0x000fe2000f8e00ff */
[----:B------:R-:W-:Y:S02]  /*4520*/  UPRMT UR8, UR37, 0x654, UR17 ;  /* 0x0000065425087896 */ /* 0x000fe40008000011 */
[----:B------:R-:W-:Y:S02]  /*4530*/  @!P4 R2UR UR15, R9 ;  /* 0x00000000090fc2ca */ /* 0x000fe400000e0000 */
[----:B------:R-:W-:Y:S02]  /*4540*/  @!P4 R2UR UR14, R8 ;  /* 0x00000000080ec2ca */ /* 0x000fe400000e0000 */
[----:B------:R-:W3:Y:S11]  /*4550*/  LDC.64 R8, c[0x0][0xb10] ;  /* 0x0002c400ff087b82 */ /* 0x000ef60000000a00 */
[----:B------:R1:W-:Y:S01]  /*4560*/  @!UP1 UTMALDG.3D [UR16], [UR14], desc[UR10] ;  /* 0x00000a100e0095b4 */ /* 0x0003e20008011000 */
[----:B------:R5:W-:Y:S01]  /*4570*/  @!P4 SYNCS.ARRIVE.TRANS64.RED.A0TR RZ, [UR7+0x60], R0 ;  /* 0x00006000ffffc9a7 */ /* 0x000be20008300407 */
[C---:B---3--:R-:W-:Y:S01]  /*4580*/  @!P1 IMAD.HI.U32 R8, R11.reuse, R8, RZ ;  /* 0x000000080b089227 */ /* 0x048fe200078e00ff */
[----:B--2---:R-:W-:Y:S02]  /*4590*/  @!P1 ISETP.NE.AND P0, PT, R12, 0x1, PT ;  /* 0x000000010c00980c */ /* 0x004fe40003f05270 */
[----:B-1----:R-:W-:Y:S01]  /*45a0*/  @!P1 ISETP.NE.AND P2, PT, R2, 0x1, PT ;  /* 0x000000010200980c */ /* 0x002fe20003f45270 */
[----:B------:R-:W-:Y:S01]  /*45b0*/  SYNCS.ARRIVE.TRANS64.RED.A1T0 RZ, [UR8], RZ ;  /* 0x000000ffffff79a7 */ /* 0x000fe20008100408 */
[C---:B------:R-:W-:Y:S01]  /*45c0*/  @!P1 IMAD.HI.U32 R13, R10.reuse, R13, RZ ;  /* 0x0000000d0a0d9227 */ /* 0x040fe200078e00ff */
[----:B------:R-:W-:Y:S04]  /*45d0*/  @!P1 SHF.R.U32.HI R8, RZ, R9, R8 ;  /* 0x00000009ff089219 */ /* 0x000fe80000011608 */
[----:B------:R-:W-:Y:S01]  /*45e0*/  @!P1 SEL R8, R11, R8, !P2 ;  /* 0x000000080b089207 */ /* 0x000fe20005000000 */
[----:B------:R-:W1:Y:S01]  /*45f0*/  SYNCS.PHASECHK.TRANS64.TRYWAIT P5, [UR7+0x88], R14 ;  /* 0x0000880eff0075a7 */ /* 0x000e6200080a1107 */
[----:B-----5:R-:W2:Y:S02]  /*4600*/  @!P1 LDC R0, c[0x0][0xb20] ;  /* 0x0002c800ff009b82 */ /* 0x020ea40000000800 */
[----:B--2---:R-:W-:Y:S04]  /*4610*/  @!P1 SHF.R.U32.HI R0, RZ, R0, R13 ;  /* 0x00000000ff009219 */ /* 0x004fe8000001160d */
[----:B------:R-:W-:Y:S05]  /*4620*/  @!P1 SEL R9, R10, R0, !P0 ;  /* 0x000000000a099207 */ /* 0x000fea0004000000 */
[----:B------:R-:W-:Y:S02]  /*4630*/  @!P1 IMAD.IADD R0, R9, 0x1, -R8 ;  /* 0x0000000109009824 */ /* 0x000fe400078e0a08 */
[----:B------:R-:W-:Y:S02]  /*4640*/  @!P1 IMAD.IADD R8, R8, 0x1, -R9 ;  /* 0x0000000108089824 */ /* 0x000fe400078e0a09 */
[----:B------:R-:W-:Y:S02]  /*4650*/  @!P1 IMAD R11, R0, R2, R11 ;  /* 0x00000002000b9224 */ /* 0x000fe400078e020b */
[----:B------:R-:W-:Y:S01]  /*4660*/  @!P1 IMAD R10, R8, R12, R10 ;  /* 0x0000000c080a9224 */ /* 0x000fe200078e020a */
[----:B-1----:R-:W-:Y:S06]  /*4670*/  @!P5 BRA `(.L_x_78) ;  /* 0x0000004c00a0d947 */ /* 0x002fec0003800000 */
.L_x_170:
[----:B------:R-:W-:Y:S01]  /*4680*/  @!P4 IADD3 R2, P0, PT, R30, 0x580, RZ ;  /* 0x000005801e02c810 */ /* 0x000fe20007f1e0ff */
[----:B------:R-:W-:Y:S01]  /*4690*/  VOTEU.ALL UP1, P4 ;  /* 0x0000000000ff7886 */ /* 0x000fe20002020000 */
[----:B------:R-:W-:Y:S01]  /*46a0*/  UMOV UR18, 0x0 ;  /* 0x0000000000127882 */ /* 0x000fe20000000000 */
[----:B------:R-:W-:Y:S01]  /*46b0*/  UMOV UR19, 0x10000000 ;  /* 0x1000000000137882 */ /* 0x000fe20000000000 */
[----:B------:R-:W-:Y:S01]  /*46c0*/  @!P4 R2UR UR9, R2 ;  /* 0x000000000209c2ca */ /* 0x000fe200000e0000 */
[----:B-1----:R-:W-:Y:S01]  /*46d0*/  @!P4 IMAD.X R0, RZ, RZ, R31, P0 ;  /* 0x000000ffff00c224 */ /* 0x002fe200000e061f */
[----:B------:R-:W-:Y:S01]  /*46e0*/  @!UP1 UIADD3 UR10, UPT, UPT, UR34, 0x60, URZ ;  /* 0x00000060220a9890 */ /* 0x000fe2000fffe0ff */
[----:B------:R-:W-:Y:S01]  /*46f0*/  ISETP.NE.AND P0, PT, R28, 0x2, PT ;  /* 0x000000021c00780c */ /* 0x000fe20003f05270 */
[----:B------:R-:W-:Y:S01]  /*4700*/  UMOV UR11, UR35 ;  /* 0x00000023000b7c82 */ /* 0x000fe20008000000 */
[----:B------:R-:W-:Y:S01]  /*4710*/  UMOV UR12, UR36 ;  /* 0x00000024000c7c82 */ /* 0x000fe20008000000 */
[----:B------:R-:W-:Y:S01]  /*4720*/  @!P4 R2UR UR8, R0 ;  /* 0x000000000008c2ca */ /* 0x000fe200000e0000 */
[----:B------:R-:W-:Y:S01]  /*4730*/  IMAD.IADD R14, R10, 0x1, R86 ;  /* 0x000000010a0e7824 */ /* 0x000fe200078e0256 */
[----:B------:R-:W-:Y:S01]  /*4740*/  @P3 R2UR UR36, R26 ;  /* 0x000000001a2432ca */ /* 0x000fe200000e0000 */
[----:B------:R-:W-:Y:S01]  /*4750*/  IMAD.IADD R15, R11, 0x1, R87 ;  /* 0x000000010b0f7824 */ /* 0x000fe200078e0257 */
[----:B------:R-:W-:Y:S02]  /*4760*/  SEL R0, RZ, 0x1, P0 ;  /* 0x00000001ff007807 */ /* 0x000fe40000000000 */
[----:B------:R-:W-:Y:S01]  /*4770*/  LOP3.LUT R29, R29, 0x1, RZ, 0x3c, !PT ;  /* 0x000000011d1d7812 */ /* 0x000fe200078e3cff */
[----:B------:R-:W-:Y:S01]  /*4780*/  IMAD.U32 R8, RZ, RZ, UR9 ;  /* 0x00000009ff087e24 */ /* 0x000fe2000f8e00ff */
[----:B------:R-:W-:Y:S01]  /*4790*/  @!UP1 UIADD3 UR9, UPT, UPT, UR7, 0x68, URZ ;  /* 0x0000006807099890 */ /* 0x000fe2000fffe0ff */
[----:B------:R-:W-:Y:S02]  /*47a0*/  LOP3.LUT R27, R27, R0, RZ, 0x3c, !PT ;  /* 0x000000001b1b7212 */ /* 0x000fe400078e3cff */
[----:B------:R-:W-:Y:S02]  /*47b0*/  SEL R28, R28, RZ, P0 ;  /* 0x000000ff1c1c7207 */ /* 0x000fe40000000000 */
[----:B------:R-:W-:Y:S01]  /*47c0*/  IMAD.U32 R9, RZ, RZ, UR8 ;  /* 0x00000008ff097e24 */ /* 0x000fe2000f8e00ff */
[----:B------:R-:W-:Y:S01]  /*47d0*/  @!P4 R2UR UR14, R8 ;  /* 0x00000000080ec2ca */ /* 0x000fe200000e0000 */
[----:B------:R-:W-:Y:S01]  /*47e0*/  @!UP1 UIADD3 UR8, UPT, UPT, UR7, 0x6200, URZ ;  /* 0x0000620007089890 */ /* 0x000fe2000fffe0ff */
[----:B------:R-:W-:Y:S02]  /*47f0*/  VOTEU.ALL UP1, P4 ;  /* 0x0000000000ff7886 */ /* 0x000fe40002020000 */
[----:B------:R-:W-:Y:S11]  /*4800*/  @!P4 R2UR UR15, R9 ;  /* 0x00000000090fc2ca */ /* 0x000ff600000e0000 */
[----:B------:R-:W-:Y:S02]  /*4810*/  @!UPT UIADD3 URZ, UPT, UPT, URZ, URZ, URZ ;  /* 0x000000fffffff290 */ /* 0x000fe4000fffe0ff */
[----:B------:R2:W-:Y:S01]  /*4820*/  @!UP1 UTMALDG.3D [UR8], [UR14], desc[UR18] ;  /* 0x000012080e0095b4 */ /* 0x0005e20008011000 */
[----:B------:R2:W-:Y:S01]  /*4830*/  @!P4 SYNCS.ARRIVE.TRANS64.RED.A0TR RZ, [UR7+0x68], R25 ;  /* 0x00006819ffffc9a7 */ /* 0x0005e20008300407 */
[----:B------:R-:W-:Y:S01]  /*4840*/  UPLOP3.LUT UP1, UPT, UPT, UPT, UPT, 0x80, 0x8 ;  /* 0x000000000008789c */ /* 0x000fe20003f2f070 */
[----:B------:R-:W-:Y:S01]  /*4850*/  SYNCS.ARRIVE.TRANS64.RED.A1T0 RZ, [UR13], RZ ;  /* 0x000000ffffff79a7 */ /* 0x000fe2000810040d */
[----:B------:R-:W-:Y:S09]  /*4860*/  @P3 BRA `(.L_x_79) ;  /* 0xfffffff000a03947 */ /* 0x000ff2000383ffff */
[----:B------:R-:W-:-:S04]  /*4870*/  SHF.L.U32 R2, R29, 0x1f, RZ ;  /* 0x0000001f1d027819 */ /* 0x000fc800000006ff */
[----:B------:R-:W1:Y:S02]  /*4880*/  SYNCS.PHASECHK.TRANS64.TRYWAIT P0, [UR7+0x70], R2 ;  /* 0x00007002ff0075a7 */ /* 0x000e640008001107 */
[----:B-1----:R-:W-:Y:S05]  /*4890*/  @!P0 BRA `(.L_x_80) ;  /* 0x0000004c00308947 */ /* 0x002fea0003800000 */
.L_x_172:
[----:B------:R-:W3:Y:S02]  /*48a0*/  SYNCS.PHASECHK.TRANS64.TRYWAIT P0, [UR7+0x78], R2 ;  /* 0x00007802ff0075a7 */ /* 0x000ee40008001107 */
[----:B---3--:R-:W-:Y:S05]  /*48b0*/  @!P0 BRA `(.L_x_81) ;  /* 0x0000004c00408947 */ /* 0x008fea0003800000 */
.L_x_174:
[----:B------:R-:W3:Y:S02]  /*48c0*/  SYNCS.PHASECHK.TRANS64.TRYWAIT P0, [UR7+0x80], R2 ;  /* 0x00008002ff0075a7 */ /* 0x000ee40008001107 */
[----:B---3--:R-:W-:Y:S05]  /*48d0*/  @!P0 BRA `(.L_x_82) ;  /* 0x0000004c00508947 */ /* 0x008fea0003800000 */
.L_x_176:
[----:B-1----:R-:W-:-:S07]  /*48e0*/  MOV R0, UR7 ;  /* 0x0000000700007c02 */ /* 0x002fce0008000f00 */
.L_x_83:
[----:B-1----:R-:W-:-:S04]  /*48f0*/  SHF.L.U32 R2, R29, 0x1f, RZ ;  /* 0x0000001f1d027819 */ /* 0x002fc800000006ff */
[----:B------:R1:W3:Y:S03]  /*4900*/  SYNCS.PHASECHK.TRANS64.TRYWAIT P0, [R0+URZ+0x88], R2 ;  /* 0x00008802000075a7 */ /* 0x0002e600080011ff */
[----:B---3--:R-:W-:Y:S05]  /*4910*/  @!P0 NANOSLEEP.SYNCS 0x989680 ;  /* 0x009896800000895d */ /* 0x008fea0003900000 */
[----:B------:R-:W3:Y:S02]  /*4920*/  @!P0 SYNCS.PHASECHK.TRANS64 P0, [R0+URZ+0x88], R2 ;  /* 0x00008802000085a7 */ /* 0x000ee400080010ff */
[----:B--23--:R-:W-:Y:S05]  /*4930*/  @P0 EXIT ;  /* 0x000000000000094d */ /* 0x00cfea0003800000 */
[----:B------:R-:W-:Y:S05]  /*4940*/  BRA `(.L_x_83) ;  /* 0xfffffffc00e87947 */ /* 0x000fea000383ffff */
.L_x_68:
[----:B------:R-:W-:-:S06]  /*4950*/  UISETP.GE.AND UP1, UPT, UR8, 0x4, UPT ;  /* 0x000000040800788c */ /* 0x000fcc000bf26270 */
[----:B------:R-:W-:-:S13]  /*4960*/  PLOP3.LUT P0, PT, PT, PT, UP1, 0x80, 0x8 ;  /* 0x000000000008781c */ /* 0x000fda0003f0f018 */
[----:B------:R-:W-:Y:S05]  /*4970*/  @!P0 EXIT ;  /* 0x000000000000894d */ /* 0x000fea0003800000 */
[----:B------:R-:W-:Y:S01]  /*4980*/  BAR.SYNC.DEFER_BLOCKING 0x6, 0xa0 ;  /* 0x0182800000007b1d */ /* 0x000fe20000010000 */
[C---:B------:R-:W-:Y:S01]  /*4990*/  IMAD.SHL.U32 R2, R101.reuse, 0x20, RZ ;  /* 0x0000002065027824 */ /* 0x040fe200078e00ff */
[C---:B------:R-:W-:Y:S01]  /*49a0*/  SHF.L.U32 R46, R101.reuse, 0x10, RZ ;  /* 0x00000010652e7819 */ /* 0x040fe200000006ff */
[C---:B------:R-:W-:Y:S01]  /*49b0*/  IMAD.SHL.U32 R100, R101.reuse, 0x4, RZ ;  /* 0x0000000465647824 */ /* 0x040fe200078e00ff */
[C---:B------:R-:W-:Y:S01]  /*49c0*/  LOP3.LUT R102, R101.reuse, 0x60, RZ, 0xc0, !PT ;  /* 0x0000006065667812 */ /* 0x040fe200078ec0ff */
[----:B------:R-:W-:Y:S01]  /*49d0*/  HFMA2 R97, -RZ, RZ, 0, 5.9604644775390625e-08 ;  /* 0x00000001ff617431 */ /* 0x000fe200000001ff */
[----:B------:R-:W-:Y:S02]  /*49e0*/  UMOV UR48, 0x400 ;  /* 0x0000040000307882 */ /* 0x000fe40000000000 */
[----:B------:R-:W1:Y:S01]  /*49f0*/  LDC R91, c[0x0][0x370] ;  /* 0x0000dc00ff5b7b82 */ /* 0x000e620000000800 */
[----:B------:R-:W-:Y:S01]  /*4a00*/  ULEA UR48, UR37, UR48, 0x18 ;  /* 0x0000003025307291 */ /* 0x000fe2000f8ec0ff */
[----:B------:R-:W-:Y:S01]  /*4a10*/  LOP3.LUT R3, R2, 0xc0, RZ, 0xc0, !PT ;  /* 0x000000c002037812 */ /* 0x000fe200078ec0ff */
[----:B------:R-:W-:Y:S01]  /*4a20*/  HFMA2 R95, -RZ, RZ, 0, 0 ;  /* 0x00000000ff5f7431 */ /* 0x000fe200000001ff */
[----:B------:R-:W-:Y:S01]  /*4a30*/  LOP3.LUT R99, R101, 0x2, RZ, 0xc0, !PT ;  /* 0x0000000265637812 */ /* 0x000fe200078ec0ff */
[----:B------:R-:W-:Y:S01]  /*4a40*/  UIADD3 UR4, UPT, UPT, UR48, 0x200, URZ ;  /* 0x0000020030047890 */ /* 0x000fe2000fffe0ff */
[----:B------:R-:W-:Y:S01]  /*4a50*/  LOP3.LUT R100, R3, 0x18, R100, 0xf8, !PT ;  /* 0x0000001803647812 */ /* 0x000fe200078ef864 */
[----:B------:R-:W-:Y:S01]  /*4a60*/  IMAD.MOV.U32 R45, RZ, RZ, RZ ;  /* 0x000000ffff2d7224 */ /* 0x000fe200078e00ff */
[----:B------:R-:W2:Y:S01]  /*4a70*/  LDC R42, c[0x0][0xb0c] ;  /* 0x0002c300ff2a7b82 */ /* 0x000ea20000000800 */
[----:B------:R-:W-:Y:S01]  /*4a80*/  LOP3.LUT R46, R46, 0x600000, RZ, 0xc0, !PT ;  /* 0x006000002e2e7812 */ /* 0x000fe200078ec0ff */
[----:B------:R-:W-:Y:S01]  /*4a90*/  IMAD.MOV.U32 R105, RZ, RZ, RZ ;  /* 0x000000ffff697224 */ /* 0x000fe200078e00ff */
[----:B------:R-:W-:Y:S01]  /*4aa0*/  LOP3.LUT R100, R100, 0xf20, R2, 0xf8, !PT ;  /* 0x00000f2064647812 */ /* 0x000fe200078ef802 */
[----:B------:R-:W-:Y:S01]  /*4ab0*/  IMAD.U32 R93, RZ, RZ, UR4 ;  /* 0x00000004ff5d7e24 */ /* 0x000fe2000f8e00ff */
[----:B------:R-:W-:Y:S01]  /*4ac0*/  LOP3.LUT R101, R101, 0x4, RZ, 0xc0, !PT ;  /* 0x0000000465657812 */ /* 0x000fe200078ec0ff */
[----:B------:R-:W4:Y:S01]  /*4ad0*/  LDCU.64 UR52, c[0x0][0x348] ;  /* 0x00006900ff3477ac */ /* 0x000f220008000a00 */
[----:B------:R-:W-:Y:S01]  /*4ae0*/  MOV R96, RZ ;  /* 0x000000ff00607202 */ /* 0x000fe20000000f00 */
[----:B------:R-:W1:Y:S01]  /*4af0*/  LDC R89, c[0x0][0xb20] ;  /* 0x0002c800ff597b82 */ /* 0x000e620000000800 */
[----:B------:R-:W3:Y:S01]  /*4b00*/  LDS R0, [UR48+0x150] ;  /* 0x00015030ff007984 */ /* 0x000ee20008000800 */
[----:B------:R-:W-:Y:S01]  /*4b10*/  IMAD R100, R100, 0x2, R93 ;  /* 0x0000000264647824 */ /* 0x000fe200078e025d */
[----:B------:R-:W1:Y:S03]  /*4b20*/  LDCU.64 UR38, c[0x0][0x888] ;  /* 0x00011100ff2677ac */ /* 0x000e660008000a00 */
[--C-:B------:R-:W-:Y:S01]  /*4b30*/  IMAD R99, R99, -0x10, R100.reuse ;  /* 0xfffffff063637824 */ /* 0x100fe200078e0264 */
[----:B------:R-:W1:Y:S01]  /*4b40*/  LDCU.64 UR44, c[0x0][0x890] ;  /* 0x00011200ff2c77ac */ /* 0x000e620008000a00 */
[----:B------:R-:W1:Y:S01]  /*4b50*/  LDC R41, c[0x0][0xb30] ;  /* 0x0002cc00ff297b82 */ /* 0x000e620000000800 */
[----:B------:R-:W-:Y:S01]  /*4b60*/  IMAD R98, R101, -0x10, R100 ;  /* 0xfffffff065627824 */ /* 0x000fe200078e0264 */
[----:B------:R-:W-:Y:S01]  /*4b70*/  UMOV UR49, URZ ;  /* 0x000000ff00317c82 */ /* 0x000fe20008000000 */
[----:B------:R-:W-:-:S05]  /*4b80*/  UMOV UR51, URZ ;  /* 0x000000ff00337c82 */ /* 0x000fca0008000000 */
[----:B------:R-:W1:Y:S08]  /*4b90*/  LDC.64 R84, c[0x0][0xb10] ;  /* 0x0002c400ff547b82 */ /* 0x000e700000000a00 */
[----:B------:R-:W1:Y:S08]  /*4ba0*/  LDC.64 R38, c[0x0][0xb18] ;  /* 0x0002c600ff267b82 */ /* 0x000e700000000a00 */
[----:B------:R-:W1:Y:S08]  /*4bb0*/  LDC.64 R36, c[0x0][0xb28] ;  /* 0x0002ca00ff247b82 */ /* 0x000e700000000a00 */
[----:B------:R-:W1:Y:S01]  /*4bc0*/  LDC.64 R82, c[0x0][0x8b0] ;  /* 0x00022c00ff527b82 */ /* 0x000e620000000a00 */
[----:B---3--:R-:W-:-:S07]  /*4bd0*/  IMAD.IADD R46, R0, 0x1, R46 ;  /* 0x00000001002e7824 */ /* 0x008fce00078e022e */
[----:B------:R-:W3:Y:S08]  /*4be0*/  LDC.64 R80, c[0x0][0x8a8] ;  /* 0x00022a00ff507b82 */ /* 0x000ef00000000a00 */
[----:B--2-4-:R-:W1:Y:S02]  /*4bf0*/  LDC R90, c[0x0][0x374] ;  /* 0x0000dd00ff5a7b82 */ /* 0x014e640000000800 */
.L_x_127:
[----:B------:R-:W-:Y:S02]  /*4c00*/  LEA R0, R105, UR48, 0x3 ;  /* 0x0000003069007c11 */ /* 0x000fe4000f8e18ff */
[----:B------:R-:W-:Y:S02]  /*4c10*/  SHF.L.U32 R2, R95, 0x1f, RZ ;  /* 0x0000001f5f027819 */ /* 0x000fe400000006ff */
[----:B-1----:R-:W-:Y:S02]  /*4c20*/  LEA R16, R105, UR48, 0x4 ;  /* 0x0000003069107c11 */ /* 0x002fe4000f8e20ff */
[----:B------:R-:W2:Y:S02]  /*4c30*/  SYNCS.PHASECHK.TRANS64.TRYWAIT P0, [R0+URZ+0xa0], R2 ;  /* 0x0000a002000075a7 */ /* 0x000ea400080011ff */
[----:B--23--:R-:W-:Y:S05]  /*4c40*/  @!P0 BRA `(.L_x_84) ;  /* 0x00000048008c8947 */ /* 0x00cfea0003800000 */
.L_x_177:
[----:B------:R-:W4:Y:S01]  /*4c50*/  LDC.64 R10, c[0x0][0xb10] ;  /* 0x0002c400ff0a7b82 */ /* 0x000f220000000a00 */
[----:B------:R-:W3:Y:S01]  /*4c60*/  LDS.128 R16, [R16+0x130] ;  /* 0x0001300010107984 */ /* 0x000ee20000000c00 */
[----:B-1----:R-:W-:Y:S01]  /*4c70*/  ISETP.NE.AND P1, PT, R41, 0x1, PT ;  /* 0x000000012900780c */ /* 0x002fe20003f25270 */
[----:B--2---:R-:W-:Y:S01]  /*4c80*/  VIADD R0, R0, 0xb0 ;  /* 0x000000b000007836 */ /* 0x004fe20000000000 */
[----:B------:R-:W-:Y:S04]  /*4c90*/  ISETP.GE.AND P0, PT, R40, 0x1, PT ;  /* 0x000000012800780c */ /* 0x000fe80003f06270 */
[----:B------:R-:W1:Y:S01]  /*4ca0*/  LDC.64 R8, c[0x0][0xb18] ;  /* 0x0002c600ff087b82 */ /* 0x000e620000000a00 */
[----:B------:R-:W-:Y:S01]  /*4cb0*/  PRMT R0, RZ, 0x654, R0 ;  /* 0x00000654ff007816 */ /* 0x000fe20000000000 */
[----:B------:R-:W-:Y:S01]  /*4cc0*/  @!PT LDS RZ, [RZ] ;  /* 0x00000000fffff984 */ /* 0x000fe20000000800 */
[----:B------:R-:W-:Y:S01]  /*4cd0*/  @!PT LDS RZ, [RZ] ;  /* 0x00000000fffff984 */ /* 0x000fe20000000800 */
[----:B------:R-:W-:Y:S01]  /*4ce0*/  @!PT LDS RZ, [RZ] ;  /* 0x00000000fffff984 */ /* 0x000fe20000000800 */
[----:B------:R-:W-:Y:S01]  /*4cf0*/  @!PT LDS RZ, [RZ] ;  /* 0x00000000fffff984 */ /* 0x000fe20000000800 */
[----:B------:R2:W-:Y:S06]  /*4d00*/  MEMBAR.ALL.CTA ;  /* 0x0000000000007992 */ /* 0x0005ec0000008000 */
[----:B--2---:R-:W2:Y:S01]  /*4d10*/  FENCE.VIEW.ASYNC.S ;  /* 0x00000000000073c6 */ /* 0x004ea20000000000 */
[----:B------:R-:W1:Y:S08]  /*4d20*/  @!P1 LDC R12, c[0x0][0xb20] ;  /* 0x0002c800ff0c9b82 */ /* 0x000e700000000800 */
[----:B------:R-:W1:Y:S01]  /*4d30*/  @!P1 LDC R7, c[0x0][0xb0c] ;  /* 0x0002c300ff079b82 */ /* 0x000e620000000800 */
[----:B--2---:R2:W-:Y:S01]  /*4d40*/  SYNCS.ARRIVE.TRANS64.RED.A1T0 RZ, [R0+URZ], RZ ;  /* 0x000000ff00ff79a7 */ /* 0x0045e200081004ff */
[----:B---3--:R-:W-:Y:S04]  /*4d50*/  LOP3.LUT P4, RZ, R18, 0x1, RZ, 0xc0, !PT ;  /* 0x0000000112ff7812 */ /* 0x008fe8000788c0ff */
[----:B------:R-:W-:Y:S09]  /*4d60*/  P2R R103, PR, RZ, 0x10 ;  /* 0x00000010ff677803 */ /* 0x000ff20000000000 */
[----:B------:R-:W-:Y:S02]  /*4d70*/  @P4 MOV R44, R16 ;  /* 0x00000010002c4202 */ /* 0x000fe40000000f00 */
[----:B------:R-:W-:Y:S01]  /*4d80*/  @P4 LOP3.LUT R43, R17, 0xffff, RZ, 0xc0, !PT ;  /* 0x0000ffff112b4812 */ /* 0x000fe200078ec0ff */
[----:B--2-4-:R-:W-:Y:S06]  /*4d90*/  @!P0 BRA `(.L_x_85) ;  /* 0x0000000000a48947 */ /* 0x014fec0003800000 */
[----:B------:R-:W-:Y:S01]  /*4da0*/  IMAD.HI.U32 R0, R90, R39, RZ ;  /* 0x000000275a007227 */ /* 0x000fe200078e00ff */
[----:B------:R-:W-:Y:S02]  /*4db0*/  ISETP.NE.AND P0, PT, R38, 0x1, PT ;  /* 0x000000012600780c */ /* 0x000fe40003f05270 */
[----:B------:R-:W-:Y:S01]  /*4dc0*/  ISETP.NE.AND P2, PT, R40, 0x1, PT ;  /* 0x000000012800780c */ /* 0x000fe20003f45270 */
[----:B------:R-:W-:Y:S01]  /*4dd0*/  IMAD.HI.U32 R4, R91, R84, RZ ;  /* 0x000000545b047227 */ /* 0x000fe200078e00ff */
[----:B------:R-:W-:Y:S02]  /*4de0*/  SHF.R.U32.HI R0, RZ, R89, R0 ;  /* 0x00000059ff007219 */ /* 0x000fe40000011600 */
[----:B------:R-:W-:Y:S01]  /*4df0*/  ISETP.NE.AND P3, PT, R42, 0x1, PT ;  /* 0x000000012a00780c */ /* 0x000fe20003f65270 */
[----:B------:R-:W-:Y:S01]  /*4e00*/  IMAD.HI.U32 R6, R43, R39, RZ ;  /* 0x000000272b067227 */ /* 0x000fe200078e00ff */
[-C--:B------:R-:W-:Y:S02]  /*4e10*/  SHF.R.U32.HI R4, RZ, R85.reuse, R4 ;  /* 0x00000055ff047219 */ /* 0x080fe40000011604 */
[----:B------:R-:W-:Y:S01]  /*4e20*/  SEL R0, R90, R0, !P0 ;  /* 0x000000005a007207 */ /* 0x000fe20004000000 */
[----:B------:R-:W-:Y:S01]  /*4e30*/  IMAD.HI.U32 R5, R44, R84, RZ ;  /* 0x000000542c057227 */ /* 0x000fe200078e00ff */
[----:B------:R-:W-:Y:S03]  /*4e40*/  SEL R4, R91, R4, !P3 ;  /* 0x000000045b047207 */ /* 0x000fe60005800000 */
[-C--:B------:R-:W-:Y:S01]  /*4e50*/  IMAD.HI.U32 R3, R0, R36.reuse, RZ ;  /* 0x0000002400037227 */ /* 0x080fe200078e00ff */
[----:B------:R-:W-:Y:S03]  /*4e60*/  SHF.R.U32.HI R5, RZ, R85, R5 ;  /* 0x00000055ff057219 */ /* 0x000fe60000011605 */
[----:B------:R-:W-:Y:S01]  /*4e70*/  IMAD.HI.U32 R2, R4, R36, RZ ;  /* 0x0000002404027227 */ /* 0x000fe200078e00ff */
[----:B------:R-:W-:Y:S02]  /*4e80*/  @P2 SHF.R.U32.HI R0, RZ, R37, R3 ;  /* 0x00000025ff002219 */ /* 0x000fe40000011603 */
[----:B------:R-:W-:Y:S02]  /*4e90*/  SHF.R.U32.HI R3, RZ, R89, R6 ;  /* 0x00000059ff037219 */ /* 0x000fe40000011606 */
[----:B------:R-:W-:Y:S01]  /*4ea0*/  @P2 SHF.R.U32.HI R4, RZ, R37, R2 ;  /* 0x00000025ff042219 */ /* 0x000fe20000011602 */
[----:B------:R-:W-:Y:S01]  /*4eb0*/  IMAD R0, R40, R0, RZ ;  /* 0x0000000028007224 */ /* 0x000fe200078e02ff */
[----:B------:R-:W-:Y:S02]  /*4ec0*/  SEL R3, R43, R3, !P0 ;  /* 0x000000032b037207 */ /* 0x000fe40004000000 */
[----:B------:R-:W-:Y:S01]  /*4ed0*/  SEL R2, R44, R5, !P3 ;  /* 0x000000052c027207 */ /* 0x000fe20005800000 */
[----:B------:R-:W-:Y:S01]  /*4ee0*/  IMAD R5, R40, R4, RZ ;  /* 0x0000000428057224 */ /* 0x000fe200078e02ff */
[C---:B------:R-:W-:Y:S01]  /*4ef0*/  ISETP.GE.AND P0, PT, R3.reuse, R0, PT ;  /* 0x000000000300720c */ /* 0x040fe20003f06270 */
[C---:B------:R-:W-:Y:S03]  /*4f00*/  IMAD.HI.U32 R0, R3.reuse, R36, RZ ;  /* 0x0000002403007227 */ /* 0x040fe600078e00ff */
[C---:B------:R-:W-:Y:S02]  /*4f10*/  ISETP.GE.OR P0, PT, R2.reuse, R5, P0 ;  /* 0x000000050200720c */ /* 0x040fe40000706670 */
[----:B------:R-:W-:Y:S04]  /*4f20*/  SHF.R.U32.HI R0, RZ, R37, R0 ;  /* 0x00000025ff007219 */ /* 0x000fe80000011600 */
[C---:B------:R-:W-:Y:S05]  /*4f30*/  SEL R6, R3.reuse, R0, !P2 ;  /* 0x0000000003067207 */ /* 0x040fea0005000000 */
        /* <DEDUP_REMOVED lines=14> */
[----:B------:R-:W-:Y:S07]  /*5020*/  IMAD R43, R3, R38, R43 ;  /* 0x00000026032b7224 */ /* 0x000fee00078e022b */
.L_x_85:
[----:B-1----:R-:W-:Y:S01]  /*5030*/  @!P1 ISETP.NE.AND P0, PT, R8, 0x1, PT ;  /* 0x000000010800980c */ /* 0x002fe20003f05270 */
[----:B------:R-:W-:Y:S01]  /*5040*/  @!P1 IMAD.HI.U32 R2, R43, R9, RZ ;  /* 0x000000092b029227 */ /* 0x000fe200078e00ff */
[----:B------:R-:W-:Y:S01]  /*5050*/  R2UR UR42, R15 ;  /* 0x000000000f2a72ca */ /* 0x000fe200000e0000 */
[----:B------:R-:W-:Y:S01]  /*5060*/  BSSY.RECONVERGENT B6, `(.L_x_86) ;  /* 0x0000031000067945 */ /* 0x000fe20003800200 */
[----:B------:R-:W-:Y:S01]  /*5070*/  R2UR UR41, R14 ;  /* 0x000000000e2972ca */ /* 0x000fe200000e0000 */
[C---:B------:R-:W-:Y:S01]  /*5080*/  @!P1 IMAD.HI.U32 R0, R44.reuse, R10, RZ ;  /* 0x0000000a2c009227 */ /* 0x040fe200078e00ff */
[----:B------:R-:W-:Y:S02]  /*5090*/  @!P1 SHF.R.U32.HI R2, RZ, R12, R2 ;  /* 0x0000000cff029219 */ /* 0x000fe40000011602 */
[----:B------:R-:W-:Y:S01]  /*50a0*/  @!P1 ISETP.NE.AND P2, PT, R7, 0x1, PT ;  /* 0x000000010700980c */ /* 0x000fe20003f45270 */
[----:B------:R-:W-:Y:S01]  /*50b0*/  VIADD R105, R105, 0x1 ;  /* 0x0000000169697836 */ /* 0x000fe20000000000 */
[----:B------:R-:W-:Y:S02]  /*50c0*/  @!P1 SEL R2, R43, R2, !P0 ;  /* 0x000000022b029207 */ /* 0x000fe40004000000 */
[----:B------:R-:W-:Y:S02]  /*50d0*/  @!P1 SHF.R.U32.HI R0, RZ, R11, R0 ;  /* 0x0000000bff009219 */ /* 0x000fe40000011600 */
[----:B------:R-:W-:Y:S01]  /*50e0*/  LOP3.LUT P0, RZ, R93, 0x1b0, RZ, 0xc0, !PT ;  /* 0x000001b05dff7812 */ /* 0x000fe2000780c0ff */
[----:B------:R-:W-:Y:S01]  /*50f0*/  USHF.L.U32 UR42, UR42, 0x7, URZ ;  /* 0x000000072a2a7899 */ /* 0x000fe200080006ff */
[----:B------:R-:W-:Y:S01]  /*5100*/  @!P1 SEL R3, R44, R0, !P2 ;  /* 0x000000002c039207 */ /* 0x000fe20005000000 */
[----:B------:R-:W-:Y:S01]  /*5110*/  USHF.L.U32 UR41, UR41, 0x7, URZ ;  /* 0x0000000729297899 */ /* 0x000fe200080006ff */
[----:B------:R-:W-:Y:S03]  /*5120*/  @P4 SHF.R.U32.HI R94, RZ, 0x10, R17 ;  /* 0x00000010ff5e4819 */ /* 0x000fe60000011611 */
[----:B------:R-:W-:Y:S02]  /*5130*/  @!P1 IMAD.IADD R0, R2, 0x1, -R3 ;  /* 0x0000000102009824 */ /* 0x000fe400078e0a03 */
[----:B------:R-:W-:Y:S02]  /*5140*/  @!P1 IMAD.IADD R2, R3, 0x1, -R2 ;  /* 0x0000000103029824 */ /* 0x000fe400078e0a02 */
[----:B------:R-:W-:Y:S02]  /*5150*/  @!P1 IMAD R44, R0, R7, R44 ;  /* 0x00000007002c9224 */ /* 0x000fe400078e022c */
[----:B------:R-:W-:Y:S01]  /*5160*/  @!P1 IMAD R43, R2, R8, R43 ;  /* 0x00000008022b9224 */ /* 0x000fe200078e022b */
[----:B------:R-:W-:Y:S06]  /*5170*/  @!P0 BRA `(.L_x_87) ;  /* 0x00000000007c8947 */ /* 0x000fec0003800000 */
[----:B------:R-:W1:Y:S01]  /*5180*/  LDCU.64 UR8, c[0x4][0x80] ;  /* 0x01001000ff0877ac */ /* 0x000e620008000a00 */
[----:B------:R-:W-:Y:S01]  /*5190*/  MOV R2, 0x0 ;  /* 0x0000000000027802 */ /* 0x000fe20000000f00 */
[----:B------:R-:W-:Y:S02]  /*51a0*/  HFMA2 R12, -RZ, RZ, 0, 5.9604644775390625e-08 ;  /* 0x00000001ff0c7431 */ /* 0x000fe400000001ff */
[----:B------:R-:W-:Y:S01]  /*51b0*/  IMAD.MOV.U32 R8, RZ, RZ, 0x70 ;  /* 0x00000070ff087424 */ /* 0x000fe200078e00ff */
[----:B------:R2:W3:Y:S01]  /*51c0*/  LDC.64 R14, c[0x4][R2] ;  /* 0x01000000020e7b82 */ /* 0x0004e20000000a00 */
[----:B------:R-:W4:Y:S01]  /*51d0*/  LDCU.64 UR6, c[0x4][0x88] ;  /* 0x01001100ff0677ac */ /* 0x000f220008000a00 */
[----:B------:R-:W-:Y:S01]  /*51e0*/  IMAD.MOV.U32 R13, RZ, RZ, RZ ;  /* 0x000000ffff0d7224 */ /* 0x000fe200078e00ff */
[----:B------:R-:W2:Y:S01]  /*51f0*/  LDCU.64 UR4, c[0x4][0x8] ;  /* 0x01000100ff0477ac */ /* 0x000ea20008000a00 */
[----:B-1----:R-:W-:Y:S01]  /*5200*/  MOV R5, UR9 ;  /* 0x0000000900057c02 */ /* 0x002fe20008000f00 */
[----:B------:R-:W-:Y:S01]  /*5210*/  IMAD.U32 R4, RZ, RZ, UR8 ;  /* 0x00000008ff047e24 */ /* 0x000fe2000f8e00ff */
[----:B----4-:R-:W-:Y:S01]  /*5220*/  MOV R7, UR7 ;  /* 0x0000000700077c02 */ /* 0x010fe20008000f00 */
[----:B------:R-:W-:Y:S01]  /*5230*/  IMAD.U32 R6, RZ, RZ, UR6 ;  /* 0x00000006ff067e24 */ /* 0x000fe2000f8e00ff */
[----:B--2---:R-:W-:Y:S01]  /*5240*/  MOV R11, UR5 ;  /* 0x00000005000b7c02 */ /* 0x004fe20008000f00 */
[----:B------:R-:W-:Y:S02]  /*5250*/  IMAD.U32 R10, RZ, RZ, UR4 ;  /* 0x00000004ff0a7e24 */ /* 0x000fe4000f8e00ff */
[----:B------:R-:W-:Y:S07]  /*5260*/  LEPC R20, `(.L_x_88) ;  /* 0x000000001014794e */ /* 0x000fee0000000000 */
[----:B---3-5:R-:W-:Y:S05]  /*5270*/  CALL.ABS.NOINC R14 ;  /* 0x000000000e007343 */ /* 0x028fea0003c00000 */
.L_x_88:
[----:B------:R-:W1:Y:S01]  /*5280*/  LDCU.64 UR8, c[0x4][0x80] ;  /* 0x01001000ff0877ac */ /* 0x000e620008000a00 */
[----:B------:R-:W2:Y:S01]  /*5290*/  LDC.64 R2, c[0x4][R2] ;  /* 0x0100000002027b82 */ /* 0x000ea20000000a00 */
[----:B------:R-:W-:Y:S02]  /*52a0*/  HFMA2 R12, -RZ, RZ, 0, 5.9604644775390625e-08 ;  /* 0x00000001ff0c7431 */ /* 0x000fe400000001ff */
[----:B------:R-:W-:Y:S02]  /*52b0*/  IMAD.MOV.U32 R8, RZ, RZ, 0x70 ;  /* 0x00000070ff087424 */ /* 0x000fe400078e00ff */
[----:B------:R-:W-:Y:S01]  /*52c0*/  IMAD.MOV.U32 R13, RZ, RZ, RZ ;  /* 0x000000ffff0d7224 */ /* 0x000fe200078e00ff */
[----:B------:R-:W3:Y:S01]  /*52d0*/  LDCU.64 UR6, c[0x4][0x88] ;  /* 0x01001100ff0677ac */ /* 0x000ee20008000a00 */
[----:B------:R-:W4:Y:S01]  /*52e0*/  LDCU.64 UR4, c[0x4][0x8] ;  /* 0x01000100ff0477ac */ /* 0x000f220008000a00 */
[----:B-1----:R-:W-:Y:S02]  /*52f0*/  MOV R4, UR8 ;  /* 0x0000000800047c02 */ /* 0x002fe40008000f00 */
[----:B------:R-:W-:Y:S02]  /*5300*/  MOV R5, UR9 ;  /* 0x0000000900057c02 */ /* 0x000fe40008000f00 */
[----:B---3--:R-:W-:Y:S01]  /*5310*/  MOV R7, UR7 ;  /* 0x0000000700077c02 */ /* 0x008fe20008000f00 */
[----:B------:R-:W-:Y:S01]  /*5320*/  IMAD.U32 R6, RZ, RZ, UR6 ;  /* 0x00000006ff067e24 */ /* 0x000fe2000f8e00ff */
[----:B----4-:R-:W-:Y:S01]  /*5330*/  MOV R11, UR5 ;  /* 0x00000005000b7c02 */ /* 0x010fe20008000f00 */
[----:B------:R-:W-:Y:S02]  /*5340*/  IMAD.U32 R10, RZ, RZ, UR4 ;  /* 0x00000004ff0a7e24 */ /* 0x000fe4000f8e00ff */
[----:B------:R-:W-:Y:S07]  /*5350*/  LEPC R20, `(.L_x_87) ;  /* 0x000000001014794e */ /* 0x000fee0000000000 */
[----:B--2---:R-:W-:Y:S05]  /*5360*/  CALL.ABS.NOINC R2 ;  /* 0x0000000002007343 */ /* 0x004fea0003c00000 */
.L_x_87:
[----:B------:R-:W-:Y:S05]  /*5370*/  BSYNC.RECONVERGENT B6 ;  /* 0x0000000000067941 */ /* 0x000fea0003800200 */
.L_x_86:
[----:B------:R-:W-:Y:S01]  /*5380*/  ISETP.NE.U32.AND P4, PT, R82, RZ, PT ;  /* 0x000000ff5200720c */ /* 0x000fe20003f85070 */
[----:B------:R-:W-:Y:S01]  /*5390*/  UISETP.NE.AND UP2, UPT, UR50, URZ, UPT ;  /* 0x000000ff3200728c */ /* 0x000fe2000bf45270 */
[----:B------:R-:W-:Y:S01]  /*53a0*/  ISETP.NE.U32.AND P2, PT, RZ, UR38, PT ;  /* 0x00000026ff007c0c */ /* 0x000fe2000bf45070 */
[----:B------:R-:W-:Y:S01]  /*53b0*/  UISETP.NE.U32.AND UP1, UPT, UR44, URZ, UPT ;  /* 0x000000ff2c00728c */ /* 0x000fe2000bf25070 */
[----:B------:R-:W-:Y:S01]  /*53c0*/  ISETP.NE.AND.EX P4, PT, R83, RZ, PT, P4 ;  /* 0x000000ff5300720c */ /* 0x000fe20003f85340 */
[----:B------:R-:W-:Y:S01]  /*53d0*/  UPLOP3.LUT UP0, UPT, UPT, UPT, UPT, 0x40, 0x4 ;  /* 0x000000000004789c */ /* 0x000fe20003f0e870 */
[----:B------:R-:W-:Y:S01]  /*53e0*/  ISETP.NE.AND.EX P2, PT, RZ, UR39, PT, P2 ;  /* 0x00000027ff007c0c */ /* 0x000fe2000bf45320 */
[----:B------:R-:W-:Y:S01]  /*53f0*/  UISETP.NE.AND.EX UP1, UPT, UR45, URZ, UPT, UP1 ;  /* 0x000000ff2d00728c */ /* 0x000fe2000bf25310 */
[----:B------:R-:W-:Y:S04]  /*5400*/  PLOP3.LUT P1, PT, PT, PT, UP2, 0x80, 0x8 ;  /* 0x000000000008781c */ /* 0x000fe80003f2f028 */
[----:B------:R-:W-:Y:S06]  /*5410*/  @UP2 UPLOP3.LUT UP0, UPT, UPT, UPT, UP1, 0x80, 0x8 ;  /* 0x000000000008289c */ /* 0x000fec0003f0f010 */
[----:B------:R-:W-:Y:S01]  /*5420*/  PLOP3.LUT P0, PT, PT, PT, UP0, 0x80, 0x8 ;  /* 0x000000000008781c */ /* 0x000fe20003f0f008 */
[----:B------:R-:W-:Y:S01]  /*5430*/  @!UPT UIADD3 URZ, UPT, UPT, URZ, URZ, URZ ;  /* 0x000000fffffff290 */ /* 0x000fe2000fffe0ff */
[----:B------:R-:W-:Y:S11]  /*5440*/  BRA.U !UP1, `(.L_x_89) ;  /* 0x0000000109387547 */ /* 0x000ff6000b800000 */
[----:B------:R-:W-:Y:S01]  /*5450*/  UISETP.NE.U32.AND UP0, UPT, UR38, URZ, UPT ;  /* 0x000000ff2600728c */ /* 0x000fe2000bf05070 */
[----:B------:R-:W-:Y:S02]  /*5460*/  HFMA2 R0, -RZ, RZ, 0, 5.9604644775390625e-08 ;  /* 0x00000001ff007431 */ /* 0x000fe400000001ff */
[----:B------:R-:W-:Y:S01]  /*5470*/  IMAD.MOV.U32 R88, RZ, RZ, 0x1 ;  /* 0x00000001ff587424 */ /* 0x000fe200078e00ff */
[----:B------:R-:W-:Y:S06]  /*5480*/  UISETP.NE.AND.EX UP0, UPT, UR39, URZ, UPT, UP0 ;  /* 0x000000ff2700728c */ /* 0x000fec000bf05300 */
[----:B------:R-:W-:Y:S05]  /*5490*/  PLOP3.LUT P3, PT, PT, PT, UP0, 0x80, 0x8 ;  /* 0x000000000008781c */ /* 0x000fea0003f6f008 */
[----:B------:R-:W1:Y:S01]  /*54a0*/  @UP0 LDCU.64 UR6, c[0x0][0x888] ;  /* 0x00011100ff0607ac */ /* 0x000e620008000a00 */
[----:B------:R-:W-:Y:S07]  /*54b0*/  @UP0 UIMAD UR4, UR36, UR44, URZ ;  /* 0x0000002c240402a4 */ /* 0x000fee000f8e02ff */
[----:B------:R-:W-:Y:S01]  /*54c0*/  @!P3 PRMT R88, R0, 0x7610, R88 ;  /* 0x000076100058b816 */ /* 0x000fe20000000058 */
[----:B-1----:R-:W-:Y:S03]  /*54d0*/  @UP0 UIMAD.WIDE UR6, UR4, 0x4, UR6 ;  /* 0x00000004040608a5 */ /* 0x002fe6000f8e0206 */
[----:B------:R-:W1:Y:S03]  /*54e0*/  @!UP0 LDCU UR4, c[0x0][0x880] ;  /* 0x00011000ff0487ac */ /* 0x000e660008000800 */
[----:B------:R-:W-:Y:S01]  /*54f0*/  IMAD.U32 R2, RZ, RZ, UR6 ;  /* 0x00000006ff027e24 */ /* 0x000fe2000f8e00ff */
[----:B------:R-:W-:Y:S05]  /*5500*/  MOV R3, UR7 ;  /* 0x0000000700037c02 */ /* 0x000fea0008000f00 */
[----:B-----5:R2:W5:Y:S02]  /*5510*/  @P3 LDG.E R49, desc[UR46][R2.64] ;  /* 0x0000002e02313981 */ /* 0x020564000c1e1900 */
[----:B-12---:R-:W-:Y:S02]  /*5520*/  @!P3 IMAD.U32 R49, RZ, RZ, UR4 ;  /* 0x00000004ff31be24 */ /* 0x006fe4000f8e00ff */
.L_x_89:
[----:B------:R-:W-:Y:S05]  /*5530*/  @!P4 BRA `(.L_x_90) ;  /* 0x000000000020c947 */ /* 0x000fea0003800000 */
[----:B------:R-:W-:Y:S04]  /*5540*/  ISETP.NE.U32.AND P3, PT, R80, RZ, PT ;  /* 0x000000ff5000720c */ /* 0x000fe80003f65070 */
[----:B------:R-:W-:Y:S11]  /*5550*/  ISETP.NE.AND.EX P3, PT, R81, RZ, PT, P3 ;  /* 0x000000ff5100720c */ /* 0x000ff60003f65330 */
[----:B------:R-:W-:Y:S02]  /*5560*/  @!UPT UIADD3 URZ, UPT, UPT, URZ, URZ, URZ ;  /* 0x000000fffffff290 */ /* 0x000fe4000fffe0ff */
[----:B------:R-:W1:Y:S01]  /*5570*/  @P3 LDC.64 R2, c[0x0][0x8a8] ;  /* 0x00022a00ff023b82 */ /* 0x000e620000000a00 */
[----:B------:R-:W-:Y:S04]  /*5580*/  @P3 IMAD R0, R82, UR36, RZ ;  /* 0x0000002452003c24 */ /* 0x000fe8000f8e02ff */
[----:B-1----:R-:W-:Y:S05]  /*5590*/  @P3 IMAD.WIDE R2, R0, 0x4, R2 ;  /* 0x0000000400023825 */ /* 0x002fea00078e0202 */
[----:B-----5:R1:W5:Y:S02]  /*55a0*/  @P3 LDG.E R47, desc[UR46][R2.64] ;  /* 0x0000002e022f3981 */ /* 0x020364000c1e1900 */
[----:B-1----:R-:W2:Y:S02]  /*55b0*/  @!P3 LDC R47, c[0x0][0x8a0] ;  /* 0x00022800ff2fbb82 */ /* 0x002ea40000000800 */
.L_x_90:
[----:B-----5:R-:W-:Y:S01]  /*55c0*/  FSETP.NEU.AND P3, PT, R49, RZ, PT ;  /* 0x000000ff3100720b */ /* 0x020fe20003f6d000 */
[----:B------:R-:W-:Y:S01]  /*55d0*/  BSSY B1, `(.L_x_91) ;  /* 0x0000039000017945 */ /* 0x000fe20003800000 */
[----:B------:R-:W-:Y:S01]  /*55e0*/  SEL R3, RZ, 0xffffffff, P2 ;  /* 0xffffffffff037807 */ /* 0x000fe20001000000 */
[----:B------:R-:W-:Y:S01]  /*55f0*/  IMAD.MOV.U32 R66, RZ, RZ, 0x1 ;  /* 0x00000001ff427424 */ /* 0x000fe200078e00ff */
[----:B------:R-:W-:Y:S01]  /*5600*/  @P1 LOP3.LUT P2, RZ, R88, 0xff, RZ, 0xc0, !PT ;  /* 0x000000ff58ff1812 */ /* 0x000fe2000784c0ff */
[----:B------:R-:W-:Y:S01]  /*5610*/  IMAD R48, R45, 0x80, R46 ;  /* 0x000000802d307824 */ /* 0x000fe200078e022e */
[----:B------:R-:W-:Y:S01]  /*5620*/  @P1 SEL R0, RZ, 0xffffffff, P3 ;  /* 0xffffffffff001807 */ /* 0x000fe20001800000 */
[----:B------:R-:W-:Y:S01]  /*5630*/  IMAD R106, R101, -0x10, R99 ;  /* 0xfffffff0656a7824 */ /* 0x000fe200078e0263 */
[----:B------:R-:W-:Y:S01]  /*5640*/  LOP3.LUT R97, R97, 0x1, RZ, 0x3c, !PT ;  /* 0x0000000161617812 */ /* 0x000fe200078e3cff */
[----:B------:R-:W-:Y:S01]  /*5650*/  IMAD.MOV.U32 R65, RZ, RZ, RZ ;  /* 0x000000ffff417224 */ /* 0x000fe200078e00ff */
[----:B------:R-:W-:Y:S02]  /*5660*/  @P0 SEL R0, R3, R0, !P2 ;  /* 0x0000000003000207 */ /* 0x000fe40005000000 */
[----:B------:R-:W-:Y:S02]  /*5670*/  CS2R R78, SRZ ;  /* 0x00000000004e7805 */ /* 0x000fe4000001ff00 */
[----:B------:R-:W-:Y:S02]  /*5680*/  LEA R64, R45, UR48, 0x3 ;  /* 0x000000302d407c11 */ /* 0x000fe4000f8e18ff */
[----:B------:R-:W-:Y:S02]  /*5690*/  CS2R R76, SRZ ;  /* 0x00000000004c7805 */ /* 0x000fe4000001ff00 */
[----:B------:R-:W-:Y:S02]  /*56a0*/  @P1 LOP3.LUT R0, R0, 0x1, RZ, 0xc0, !PT ;  /* 0x0000000100001812 */ /* 0x000fe400078ec0ff */
[----:B------:R-:W-:Y:S02]  /*56b0*/  CS2R R70, SRZ ;  /* 0x0000000000467805 */ /* 0x000fe4000001ff00 */
[----:B------:R-:W-:Y:S02]  /*56c0*/  PLOP3.LUT P2, PT, PT, PT, UP1, 0x80, 0x8 ;  /* 0x000000000008781c */ /* 0x000fe40003f4f018 */
[----:B------:R-:W-:Y:S02]  /*56d0*/  CS2R R68, SRZ ;  /* 0x0000000000447805 */ /* 0x000fe4000001ff00 */
[----:B------:R-:W-:Y:S02]  /*56e0*/  ISETP.NE.U32.OR P5, PT, R0, 0x1, !P1 ;  /* 0x000000010000780c */ /* 0x000fe40004fa5470 */
[----:B------:R-:W-:Y:S02]  /*56f0*/  CS2R R62, SRZ ;  /* 0x00000000003e7805 */ /* 0x000fe4000001ff00 */
[----:B------:R-:W-:Y:S02]  /*5700*/  LOP3.LUT P4, R104, R88, 0xff, RZ, 0xc0, !PT ;  /* 0x000000ff58687812 */ /* 0x000fe4000788c0ff */
[----:B------:R-:W-:Y:S02]  /*5710*/  CS2R R60, SRZ ;  /* 0x00000000003c7805 */ /* 0x000fe4000001ff00 */
[----:B------:R-:W-:Y:S02]  /*5720*/  SEL R2, RZ, 0xffffffff, P3 ;  /* 0xffffffffff027807 */ /* 0x000fe40001800000 */
[----:B------:R-:W-:Y:S02]  /*5730*/  CS2R R58, SRZ ;  /* 0x00000000003a7805 */ /* 0x000fe4000001ff00 */
[----:B------:R-:W-:Y:S02]  /*5740*/  P2R R107, PR, RZ, 0x20 ;  /* 0x00000020ff6b7803 */ /* 0x000fe40000000000 */
[----:B------:R-:W-:Y:S02]  /*5750*/  CS2R R56, SRZ ;  /* 0x0000000000387805 */ /* 0x000fe4000001ff00 */
[----:B------:R-:W-:Y:S02]  /*5760*/  @P2 SEL R2, R3, R2, !P4 ;  /* 0x0000000203022207 */ /* 0x000fe40006000000 */
[----:B------:R-:W-:Y:S02]  /*5770*/  @P5 SHF.L.U32 R0, R97, 0x1f, RZ ;  /* 0x0000001f61005819 */ /* 0x000fe400000006ff */
[----:B------:R-:W-:Y:S02]  /*5780*/  LOP3.LUT R2, R2, 0x1, RZ, 0xc0, !PT ;  /* 0x0000000102027812 */ /* 0x000fe400078ec0ff */
[----:B------:R1:W3:Y:S02]  /*5790*/  @P5 SYNCS.PHASECHK.TRANS64.TRYWAIT P1, [UR48+0x50], R0 ;  /* 0x00005000ff0055a7 */ /* 0x0002e40008021130 */
[----:B------:R-:W-:Y:S04]  /*57a0*/  ISETP.NE.U32.AND P2, PT, R2, 0x1, PT ;  /* 0x000000010200780c */ /* 0x000fe80003f45070 */
[----:B------:R-:W-:Y:S02]  /*57b0*/  P2R R67, PR, RZ, 0x4 ;  /* 0x00000004ff437803 */ /* 0x000fe40000000000 */
[----:B-1----:R-:W-:Y:S04]  /*57c0*/  SHF.L.U32 R0, R96, 0x1f, RZ ;  /* 0x0000001f60007819 */ /* 0x002fe800000006ff */
[----:B------:R1:W4:Y:S01]  /*57d0*/  SYNCS.PHASECHK.TRANS64.TRYWAIT P0, [R64+URZ+0xc0], R0 ;  /* 0x0000c000400075a7 */ /* 0x00032200080011ff */
[----:B---3--:R-:W-:Y:S01]  /*57e0*/  @P5 SEL R66, RZ, 0x1, !P1 ;  /* 0x00000001ff425807 */ /* 0x008fe20004800000 */
[----:B-1----:R-:W-:Y:S06]  /*57f0*/  @!P5 BRA `(.L_x_92) ;  /* 0x000000000058d947 */ /* 0x002fec0003800000 */
[----:B------:R-:W-:Y:S01]  /*5800*/  IMAD.MOV.U32 R79, RZ, RZ, RZ ;  /* 0x000000ffff4f7224 */ /* 0x000fe200078e00ff */
[----:B------:R-:W-:Y:S01]  /*5810*/  ISETP.NE.AND P1, PT, R66, RZ, PT ;  /* 0x000000ff4200720c */ /* 0x000fe20003f25270 */
[----:B------:R-:W-:Y:S01]  /*5820*/  BSSY B0, `(.L_x_93) ;  /* 0x000000c000007945 */ /* 0x000fe20003800000 */
[----:B------:R-:W-:Y:S02]  /*5830*/  CS2R R58, SRZ ;  /* 0x00000000003a7805 */ /* 0x000fe4000001ff00 */
[----:B------:R-:W-:Y:S02]  /*5840*/  CS2R R56, SRZ ;  /* 0x0000000000387805 */ /* 0x000fe4000001ff00 */
[----:B------:R-:W-:Y:S02]  /*5850*/  CS2R R62, SRZ ;  /* 0x00000000003e7805 */ /* 0x000fe4000001ff00 */
[----:B------:R-:W-:Y:S02]  /*5860*/  CS2R R60, SRZ ;  /* 0x00000000003c7805 */ /* 0x000fe4000001ff00 */
[----:B------:R-:W-:Y:S02]  /*5870*/  CS2R R70, SRZ ;  /* 0x0000000000467805 */ /* 0x000fe4000001ff00 */
[----:B------:R-:W-:Y:S02]  /*5880*/  CS2R R68, SRZ ;  /* 0x0000000000447805 */ /* 0x000fe4000001ff00 */
[----:B------:R-:W-:Y:S01]  /*5890*/  CS2R R76, SRZ ;  /* 0x00000000004c7805 */ /* 0x000fe2000001ff00 */
[----:B------:R-:W-:Y:S06]  /*58a0*/  @P1 BRA `(.L_x_94) ;  /* 0x00000000000c1947 */ /* 0x000fec0003800000 */
[----:B------:R-:W-:Y:S04]  /*58b0*/  SHF.L.U32 R3, R97, 0x1f, RZ ;  /* 0x0000001f61037819 */ /* 0x000fe800000006ff */
[----:B------:R-:W1:Y:S02]  /*58c0*/  SYNCS.PHASECHK.TRANS64.TRYWAIT P1, [UR48+0x50], R3 ;  /* 0x00005003ff0075a7 */ /* 0x000e640008021130 */
[----:B-1----:R-:W-:Y:S05]  /*58d0*/  @!P1 BRA `(.L_x_95) ;  /* 0x0000003c007c9947 */ /* 0x002fea0003800000 */
.L_x_94:
[----:B------:R-:W-:Y:S05]  /*58e0*/  BSYNC B0 ;  /* 0x0000000000007941 */ /* 0x000fea0003800000 */
.L_x_93:
[----:B------:R-:W-:Y:S01]  /*58f0*/  ISETP.NE.AND P1, PT, R67, RZ, PT ;  /* 0x000000ff4300720c */ /* 0x000fe20003f25270 */
[----:B------:R-:W-:Y:S11]  /*5900*/  HFMA2 R65, -RZ, RZ, 0, 5.9604644775390625e-08 ;  /* 0x00000001ff417431 */ /* 0x000ff600000001ff */
[----:B------:R-:W-:Y:S01]  /*5910*/  @!UPT UIADD3 URZ, UPT, UPT, URZ, URZ, URZ ;  /* 0x000000fffffff290 */ /* 0x000fe2000fffe0ff */
[----:B------:R3:W1:Y:S04]  /*5920*/  @P1 LDS.128 R56, [R100] ;  /* 0x0000000064381984 */ /* 0x0006680000000c00 */
[----:B------:R3:W1:Y:S04]  /*5930*/  @P1 LDS.128 R60, [R99+0x10] ;  /* 0x00001000633c1984 */ /* 0x0006680000000c00 */
[----:B------:R3:W1:Y:S04]  /*5940*/  @P1 LDS.128 R68, [R98+0x20] ;  /* 0x0000200062441984 */ /* 0x0006680000000c00 */
[----:B------:R3:W1:Y:S02]  /*5950*/  @P1 LDS.128 R76, [R106+0x30] ;  /* 0x000030006a4c1984 */ /* 0x0006640000000c00 */
.L_x_92:
[----:B------:R-:W-:Y:S05]  /*5960*/  BSYNC B1 ;  /* 0x0000000000017941 */ /* 0x000fea0003800000 */
.L_x_91:
[----:B-1----:R-:W-:Y:S04]  /*5970*/  SHF.R.U32.HI R2, RZ, 0x15, R48 ;  /* 0x00000015ff027819 */ /* 0x002fe80000011630 */
[----:B------:R-:W-:Y:S01]  /*5980*/  LOP3.LUT P1, RZ, R2, 0x3, R92, 0x48, !PT ;  /* 0x0000000302ff7812 */ /* 0x000fe2000782485c */
[----:B------:R-:W-:Y:S01]  /*5990*/  @!UPT UIADD3 URZ, UPT, UPT, URZ, URZ, URZ ;  /* 0x000000fffffff290 */ /* 0x000fe2000fffe0ff */
[----:B----4-:R-:W-:Y:S11]  /*59a0*/  @P0 BRA `(.L_x_96) ;  /* 0x0000000000080947 */ /* 0x010ff60003800000 */
[----:B------:R-:W1:Y:S02]  /*59b0*/  SYNCS.PHASECHK.TRANS64.TRYWAIT P0, [R64+URZ+0xc0], R0 ;  /* 0x0000c000400075a7 */ /* 0x000e6400080011ff */
[----:B-1----:R-:W-:Y:S05]  /*59c0*/  @!P0 BRA `(.L_x_97) ;  /* 0x0000003c00588947 */ /* 0x002fea0003800000 */
.L_x_96:
[----:B------:R-:W-:Y:S05]  /*59d0*/  @!P1 BRA `(.L_x_98) ;  /* 0x0000000000409947 */ /* 0x000fea0003800000 */
[----:B------:R-:W4:Y:S01]  /*59e0*/  LDCU.64 UR8, c[0x4][0x70] ;  /* 0x01000e00ff0877ac */ /* 0x000f220008000a00 */
[----:B------:R-:W-:Y:S01]  /*59f0*/  MOV R3, 0x0 ;  /* 0x0000000000037802 */ /* 0x000fe20000000f00 */
[----:B------:R-:W-:Y:S02]  /*5a00*/  HFMA2 R12, -RZ, RZ, 0, 5.9604644775390625e-08 ;  /* 0x00000001ff0c7431 */ /* 0x000fe400000001ff */
[----:B------:R-:W-:Y:S02]  /*5a10*/  IMAD.MOV.U32 R8, RZ, RZ, 0x192 ;  /* 0x00000192ff087424 */ /* 0x000fe400078e00ff */
[----:B------:R-:W-:Y:S01]  /*5a20*/  IMAD.MOV.U32 R13, RZ, RZ, RZ ;  /* 0x000000ffff0d7224 */ /* 0x000fe200078e00ff */
[----:B------:R-:W5:Y:S01]  /*5a30*/  LDCU.64 UR6, c[0x4][0x78] ;  /* 0x01000f00ff0677ac */ /* 0x000f620008000a00 */
[----:B------:R-:W1:Y:S01]  /*5a40*/  LDC.64 R2, c[0x4][R3] ;  /* 0x0100000003027b82 */ /* 0x000e620000000a00 */
[----:B------:R-:W2:Y:S01]  /*5a50*/  LDCU.64 UR4, c[0x4][0x10] ;  /* 0x01000200ff0477ac */ /* 0x000ea20008000a00 */
[----:B----4-:R-:W-:Y:S01]  /*5a60*/  MOV R5, UR9 ;  /* 0x0000000900057c02 */ /* 0x010fe20008000f00 */
[----:B------:R-:W-:Y:S01]  /*5a70*/  IMAD.U32 R4, RZ, RZ, UR8 ;  /* 0x00000008ff047e24 */ /* 0x000fe2000f8e00ff */
[----:B-----5:R-:W-:Y:S01]  /*5a80*/  MOV R7, UR7 ;  /* 0x0000000700077c02 */ /* 0x020fe20008000f00 */
[----:B------:R-:W-:Y:S01]  /*5a90*/  IMAD.U32 R6, RZ, RZ, UR6 ;  /* 0x00000006ff067e24 */ /* 0x000fe2000f8e00ff */
[----:B--2---:R-:W-:Y:S01]  /*5aa0*/  MOV R11, UR5 ;  /* 0x00000005000b7c02 */ /* 0x004fe20008000f00 */
[----:B------:R-:W-:Y:S02]  /*5ab0*/  IMAD.U32 R10, RZ, RZ, UR4 ;  /* 0x00000004ff0a7e24 */ /* 0x000fe4000f8e00ff */
[----:B------:R-:W-:Y:S07]  /*5ac0*/  LEPC R20, `(.L_x_98) ;  /* 0x000000001014794e */ /* 0x000fee0000000000 */
[----:B-1-3--:R-:W-:Y:S05]  /*5ad0*/  CALL.ABS.NOINC R2 ;  /* 0x0000000002007343 */ /* 0x00afea0003c00000 */
.L_x_98:
[----:B------:R-:W-:Y:S01]  /*5ae0*/  SHF.L.U32 R50, R56, 0x10, RZ ;  /* 0x0000001038327819 */ /* 0x000fe200000006ff */
[----:B------:R-:W-:Y:S05]  /*5af0*/  WARPSYNC.ALL ;  /* 0x0000000000007948 */ /* 0x000fea0003800000 */
[----:B------:R-:W-:Y:S01]  /*5b00*/  R2UR UR4, R48 ;  /* 0x00000000300472ca */ /* 0x000fe200000e0000 */
[----:B------:R-:W-:Y:S01]  /*5b10*/  BSSY.RECONVERGENT B0, `(.L_x_99) ;  /* 0x0000088000007945 */ /* 0x000fe20003800200 */
[----:B------:R-:W-:Y:S02]  /*5b20*/  LOP3.LUT R51, R56, 0xffff0000, RZ, 0xc0, !PT ;  /* 0xffff000038337812 */ /* 0x000fe400078ec0ff */
[----:B------:R-:W-:Y:S02]  /*5b30*/  SHF.L.U32 R52, R57, 0x10, RZ ;  /* 0x0000001039347819 */ /* 0x000fe400000006ff */
[----:B------:R-:W-:Y:S07]  /*5b40*/  ISETP.NE.AND P0, PT, R102, RZ, PT ;  /* 0x000000ff6600720c */ /* 0x000fee0003f05270 */
[----:B------:R-:W1:Y:S02]  /*5b50*/  LDTM.x32 R4, tmem[UR4] ;  /* 0x00000004000479ee */ /* 0x000e6400082c0000 */
[C---:B-12---:R-:W-:Y:S01]  /*5b60*/  FMUL R0, R47.reuse, R4 ;  /* 0x000000042f007220 */ /* 0x046fe20000400000 */
[C---:B------:R-:W-:Y:S01]  /*5b70*/  FMUL R2, R47.reuse, R5 ;  /* 0x000000052f027220 */ /* 0x040fe20000400000 */
[C---:B------:R-:W-:Y:S01]  /*5b80*/  FMUL R4, R47.reuse, R8 ;  /* 0x000000082f047220 */ /* 0x040fe20000400000 */
[C---:B------:R-:W-:Y:S01]  /*5b90*/  FMUL R3, R47.reuse, R6 ;  /* 0x000000062f037220 */ /* 0x040fe20000400000 */
[C---:B------:R-:W-:Y:S01]  /*5ba0*/  FMUL R5, R47.reuse, R9 ;  /* 0x000000092f057220 */ /* 0x040fe20000400000 */
[C---:B------:R-:W-:Y:S01]  /*5bb0*/  FMUL R8, R47.reuse, R12 ;  /* 0x0000000c2f087220 */ /* 0x040fe20000400000 */
[C---:B------:R-:W-:Y:S01]  /*5bc0*/  FMUL R6, R47.reuse, R10 ;  /* 0x0000000a2f067220 */ /* 0x040fe20000400000 */
[C---:B------:R-:W-:Y:S01]  /*5bd0*/  FMUL R9, R47.reuse, R13 ;  /* 0x0000000d2f097220 */ /* 0x040fe20000400000 */
[----:B------:R-:W-:Y:S01]  /*5be0*/  FMUL R12, R47, R16 ;  /* 0x000000102f0c7220 */ /* 0x000fe20000400000 */
[----:B------:R-:W-:Y:S01]  /*5bf0*/  FFMA R0, R49, R50, R0 ;  /* 0x0000003231007223 */ /* 0x000fe20000000000 */
[C---:B------:R-:W-:Y:S01]  /*5c00*/  FMUL R10, R47.reuse, R14 ;  /* 0x0000000e2f0a7220 */ /* 0x040fe20000400000 */
[C---:B------:R-:W-:Y:S01]  /*5c10*/  FMUL R13, R47.reuse, R17 ;  /* 0x000000112f0d7220 */ /* 0x040fe20000400000 */
[----:B------:R-:W-:Y:S01]  /*5c20*/  FMUL R16, R47, R20 ;  /* 0x000000142f107220 */ /* 0x000fe20000400000 */
[----:B------:R-:W-:Y:S01]  /*5c30*/  FFMA R2, R49, R51, R2 ;  /* 0x0000003331027223 */ /* 0x000fe20000000002 */
[C---:B------:R-:W-:Y:S01]  /*5c40*/  FMUL R14, R47.reuse, R18 ;  /* 0x000000122f0e7220 */ /* 0x040fe20000400000 */
        /* <DEDUP_REMOVED lines=8> */
[----:B------:R-:W-:Y:S01]  /*5cd0*/  LOP3.LUT R32, R57, 0xffff0000, RZ, 0xc0, !PT ;  /* 0xffff000039207812 */ /* 0x000fe200078ec0ff */
[C---:B------:R-:W-:Y:S01]  /*5ce0*/  FMUL R26, R47.reuse, R30 ;  /* 0x0000001e2f1a7220 */ /* 0x040fe20000400000 */
[----:B------:R-:W-:Y:S01]  /*5cf0*/  FMUL R29, R47, R33 ;  /* 0x000000212f1d7220 */ /* 0x000fe20000400000 */
[----:B------:R-:W-:Y:S01]  /*5d00*/  SHF.L.U32 R33, R58, 0x10, RZ ;  /* 0x000000103a217819 */ /* 0x000fe200000006ff */
[----:B------:R-:W-:Y:S01]  /*5d10*/  FFMA R3, R49, R52, R3 ;  /* 0x0000003431037223 */ /* 0x000fe20000000003 */
[----:B------:R-:W-:Y:S01]  /*5d20*/  F2FP.BF16.F32.PACK_AB R52, R2, R0 ;  /* 0x000000000234723e */ /* 0x000fe200000010ff */
[----:B------:R-:W-:Y:S01]  /*5d30*/  FMUL R7, R47, R7 ;  /* 0x000000072f077220 */ /* 0x000fe20000400000 */
[----:B------:R-:W-:Y:S01]  /*5d40*/  SHF.L.U32 R0, R59, 0x10, RZ ;  /* 0x000000103b007819 */ /* 0x000fe200000006ff */
[----:B------:R-:W-:Y:S01]  /*5d50*/  FMUL R30, R47, R34 ;  /* 0x000000222f1e7220 */ /* 0x000fe20000400000 */
[----:B------:R-:W-:Y:S01]  /*5d60*/  LOP3.LUT R34, R58, 0xffff0000, RZ, 0xc0, !PT ;  /* 0xffff00003a227812 */ /* 0x000fe200078ec0ff */
[----:B------:R-:W-:Y:S01]  /*5d70*/  FFMA R7, R49, R32, R7 ;  /* 0x0000002031077223 */ /* 0x000fe20000000007 */
[----:B------:R-:W-:Y:S01]  /*5d80*/  LOP3.LUT R2, R59, 0xffff0000, RZ, 0xc0, !PT ;  /* 0xffff00003b027812 */ /* 0x000fe200078ec0ff */
[----:B------:R-:W-:Y:S01]  /*5d90*/  FFMA R4, R49, R33, R4 ;  /* 0x0000002131047223 */ /* 0x000fe20000000004 */
[----:B------:R-:W-:Y:S01]  /*5da0*/  FMUL R11, R47, R11 ;  /* 0x0000000b2f0b7220 */ /* 0x000fe20000400000 */
[----:B------:R-:W-:Y:S01]  /*5db0*/  FFMA R5, R49, R34, R5 ;  /* 0x0000002231057223 */ /* 0x000fe20000000005 */
[----:B------:R-:W-:Y:S01]  /*5dc0*/  F2FP.BF16.F32.PACK_AB R53, R7, R3 ;  /* 0x000000030735723e */ /* 0x000fe200000010ff */
[C---:B------:R-:W-:Y:S01]  /*5dd0*/  FFMA R6, R49.reuse, R0, R6 ;  /* 0x0000000031067223 */ /* 0x040fe20000000006 */
[C---:B------:R-:W-:Y:S01]  /*5de0*/  SHF.L.U32 R0, R60.reuse, 0x10, RZ ;  /* 0x000000103c007819 */ /* 0x040fe200000006ff */
[----:B------:R-:W-:Y:S01]  /*5df0*/  FFMA R11, R49, R2, R11 ;  /* 0x00000002310b7223 */ /* 0x000fe2000000000b */
[----:B------:R-:W-:Y:S01]  /*5e00*/  LOP3.LUT R2, R60, 0xffff0000, RZ, 0xc0, !PT ;  /* 0xffff00003c027812 */ /* 0x000fe200078ec0ff */
[----:B------:R-:W-:Y:S01]  /*5e10*/  FMUL R15, R47, R15 ;  /* 0x0000000f2f0f7220 */ /* 0x000fe20000400000 */
[----:B------:R-:W-:Y:S01]  /*5e20*/  SHF.L.U32 R3, R61, 0x10, RZ ;  /* 0x000000103d037819 */ /* 0x000fe200000006ff */
[----:B------:R-:W-:Y:S01]  /*5e30*/  FFMA R8, R49, R0, R8 ;  /* 0x0000000031087223 */ /* 0x000fe20000000008 */
[----:B------:R-:W-:Y:S01]  /*5e40*/  LOP3.LUT R0, R61, 0xffff0000, RZ, 0xc0, !PT ;  /* 0xffff00003d007812 */ /* 0x000fe200078ec0ff */
[C---:B------:R-:W-:Y:S01]  /*5e50*/  FFMA R9, R49.reuse, R2, R9 ;  /* 0x0000000231097223 */ /* 0x040fe20000000009 */
[C---:B------:R-:W-:Y:S01]  /*5e60*/  SHF.L.U32 R2, R62.reuse, 0x10, RZ ;  /* 0x000000103e027819 */ /* 0x040fe200000006ff */
[----:B------:R-:W-:Y:S01]  /*5e70*/  FFMA R10, R49, R3, R10 ;  /* 0x00000003310a7223 */ /* 0x000fe2000000000a */
[----:B------:R-:W-:Y:S01]  /*5e80*/  SHF.L.U32 R3, R63, 0x10, RZ ;  /* 0x000000103f037819 */ /* 0x000fe200000006ff */
[C---:B------:R-:W-:Y:S01]  /*5e90*/  FFMA R15, R49.reuse, R0, R15 ;  /* 0x00000000310f7223 */ /* 0x040fe2000000000f */
[----:B------:R-:W-:Y:S01]  /*5ea0*/  LOP3.LUT R0, R62, 0xffff0000, RZ, 0xc0, !PT ;  /* 0xffff00003e007812 */ /* 0x000fe200078ec0ff */
[----:B------:R-:W-:Y:S01]  /*5eb0*/  FFMA R12, R49, R2, R12 ;  /* 0x00000002310c7223 */ /* 0x000fe2000000000c */
[C---:B------:R-:W-:Y:S01]  /*5ec0*/  SHF.L.U32 R2, R68.reuse, 0x10, RZ ;  /* 0x0000001044027819 */ /* 0x040fe200000006ff */
[----:B------:R-:W-:Y:S01]  /*5ed0*/  FMUL R19, R47, R19 ;  /* 0x000000132f137220 */ /* 0x000fe20000400000 */
[----:B------:R-:W-:Y:S01]  /*5ee0*/  F2FP.BF16.F32.PACK_AB R54, R5, R4 ;  /* 0x000000040536723e */ /* 0x000fe200000010ff */
[----:B------:R-:W-:Y:S01]  /*5ef0*/  FFMA R13, R49, R0, R13 ;  /* 0x00000000310d7223 */ /* 0x000fe2000000000d */
[----:B------:R-:W-:Y:S01]  /*5f00*/  LOP3.LUT R0, R63, 0xffff0000, RZ, 0xc0, !PT ;  /* 0xffff00003f007812 */ /* 0x000fe200078ec0ff */
[----:B------:R-:W-:Y:S01]  /*5f10*/  FFMA R14, R49, R3, R14 ;  /* 0x00000003310e7223 */ /* 0x000fe2000000000e */
[----:B------:R-:W-:Y:S01]  /*5f20*/  LOP3.LUT R3, R68, 0xffff0000, RZ, 0xc0, !PT ;  /* 0xffff000044037812 */ /* 0x000fe200078ec0ff */
[----:B------:R-:W-:Y:S01]  /*5f30*/  FMUL R23, R47, R23 ;  /* 0x000000172f177220 */ /* 0x000fe20000400000 */
[----:B------:R-:W-:Y:S01]  /*5f40*/  F2FP.BF16.F32.PACK_AB R55, R11, R6 ;  /* 0x000000060b37723e */ /* 0x000fe200000010ff */
[----:B------:R-:W-:Y:S01]  /*5f50*/  FFMA R19, R49, R0, R19 ;  /* 0x0000000031137223 */ /* 0x000fe20000000013 */
[----:B------:R-:W-:Y:S01]  /*5f60*/  SHF.L.U32 R0, R69, 0x10, RZ ;  /* 0x0000001045007819 */ /* 0x000fe200000006ff */
[----:B------:R-:W-:Y:S01]  /*5f70*/  FFMA R16, R49, R2, R16 ;  /* 0x0000000231107223 */ /* 0x000fe20000000010 */
[----:B------:R-:W-:Y:S01]  /*5f80*/  LOP3.LUT R2, R69, 0xffff0000, RZ, 0xc0, !PT ;  /* 0xffff000045027812 */ /* 0x000fe200078ec0ff */
[----:B------:R-:W-:Y:S01]  /*5f90*/  FFMA R17, R49, R3, R17 ;  /* 0x0000000331117223 */ /* 0x000fe20000000011 */
[----:B------:R-:W-:Y:S01]  /*5fa0*/  SHF.L.U32 R3, R71, 0x10, RZ ;  /* 0x0000001047037819 */ /* 0x000fe200000006ff */
[----:B------:R-:W-:Y:S01]  /*5fb0*/  FFMA R18, R49, R0, R18 ;  /* 0x0000000031127223 */ /* 0x000fe20000000012 */
[C---:B------:R-:W-:Y:S01]  /*5fc0*/  SHF.L.U32 R0, R70.reuse, 0x10, RZ ;  /* 0x0000001046007819 */ /* 0x040fe200000006ff */
[----:B------:R1:W-:Y:S01]  /*5fd0*/  STS.128 [R100], R52 ;  /* 0x0000003464007388 */ /* 0x0003e20000000c00 */
[----:B------:R-:W-:Y:S01]  /*5fe0*/  F2FP.BF16.F32.PACK_AB R8, R9, R8 ;  /* 0x000000080908723e */ /* 0x000fe200000010ff */
[C---:B------:R-:W-:Y:S01]  /*5ff0*/  FFMA R23, R49.reuse, R2, R23 ;  /* 0x0000000231177223 */ /* 0x040fe20000000017 */
[----:B------:R-:W-:Y:S01]  /*6000*/  LOP3.LUT R2, R70, 0xffff0000, RZ, 0xc0, !PT ;  /* 0xffff000046027812 */ /* 0x000fe200078ec0ff */
[----:B------:R-:W-:Y:S01]  /*6010*/  FFMA R20, R49, R0, R20 ;  /* 0x0000000031147223 */ /* 0x000fe20000000014 */
[----:B------:R-:W-:Y:S01]  /*6020*/  LOP3.LUT R0, R71, 0xffff0000, RZ, 0xc0, !PT ;  /* 0xffff000047007812 */ /* 0x000fe200078ec0ff */
[----:B------:R-:W-:Y:S01]  /*6030*/  FMUL R27, R47, R27 ;  /* 0x0000001b2f1b7220 */ /* 0x000fe20000400000 */
[----:B------:R-:W-:Y:S01]  /*6040*/  F2FP.BF16.F32.PACK_AB R9, R15, R10 ;  /* 0x0000000a0f09723e */ /* 0x000fe200000010ff */
[C---:B------:R-:W-:Y:S01]  /*6050*/  FFMA R21, R49.reuse, R2, R21 ;  /* 0x0000000231157223 */ /* 0x040fe20000000015 */
[C---:B------:R-:W-:Y:S01]  /*6060*/  FFMA R22, R49.reuse, R3, R22 ;  /* 0x0000000331167223 */ /* 0x040fe20000000016 */
[----:B------:R-:W-:Y:S01]  /*6070*/  FFMA R27, R49, R0, R27 ;  /* 0x00000000311b7223 */ /* 0x000fe2000000001b */
[C---:B------:R-:W-:Y:S01]  /*6080*/  SHF.L.U32 R2, R76.reuse, 0x10, RZ ;  /* 0x000000104c027819 */ /* 0x040fe200000006ff */
[C---:B------:R-:W-:Y:S01]  /*6090*/  FMUL R31, R47.reuse, R31 ;  /* 0x0000001f2f1f7220 */ /* 0x040fe20000400000 */
[----:B------:R-:W-:Y:S01]  /*60a0*/  LOP3.LUT R0, R76, 0xffff0000, RZ, 0xc0, !PT ;  /* 0xffff00004c007812 */ /* 0x000fe200078ec0ff */
[----:B------:R-:W-:Y:S01]  /*60b0*/  FMUL R35, R47, R35 ;  /* 0x000000232f237220 */ /* 0x000fe20000400000 */
[----:B------:R-:W-:Y:S01]  /*60c0*/  SHF.L.U32 R3, R77, 0x10, RZ ;  /* 0x000000104d037819 */ /* 0x000fe200000006ff */
[----:B------:R-:W-:Y:S01]  /*60d0*/  FFMA R24, R49, R2, R24 ;  /* 0x0000000231187223 */ /* 0x000fe20000000018 */
[----:B------:R-:W-:Y:S01]  /*60e0*/  F2FP.BF16.F32.PACK_AB R10, R13, R12 ;  /* 0x0000000c0d0a723e */ /* 0x000fe200000010ff */
[----:B------:R-:W-:Y:S01]  /*60f0*/  FFMA R25, R49, R0, R25 ;  /* 0x0000000031197223 */ /* 0x000fe20000000019 */
[----:B------:R-:W-:Y:S01]  /*6100*/  F2FP.BF16.F32.PACK_AB R11, R19, R14 ;  /* 0x0000000e130b723e */ /* 0x000fe200000010ff */
[----:B------:R-:W-:Y:S01]  /*6110*/  FFMA R26, R49, R3, R26 ;  /* 0x00000003311a7223 */ /* 0x000fe2000000001a */
[----:B------:R-:W-:Y:S02]  /*6120*/  LOP3.LUT R0, R77, 0xffff0000, RZ, 0xc0, !PT ;  /* 0xffff00004d007812 */ /* 0x000fe400078ec0ff */
[C---:B------:R-:W-:Y:S01]  /*6130*/  SHF.L.U32 R2, R78.reuse, 0x10, RZ ;  /* 0x000000104e027819 */ /* 0x040fe200000006ff */
[----:B------:R1:W-:Y:S01]  /*6140*/  STS.128 [R99+0x10], R8 ;  /* 0x0000100863007388 */ /* 0x0003e20000000c00 */
[----:B------:R-:W-:Y:S01]  /*6150*/  LOP3.LUT R3, R78, 0xffff0000, RZ, 0xc0, !PT ;  /* 0xffff00004e037812 */ /* 0x000fe200078ec0ff */
[----:B------:R-:W-:Y:S01]  /*6160*/  FFMA R31, R49, R0, R31 ;  /* 0x00000000311f7223 */ /* 0x000fe2000000001f */
[----:B------:R-:W-:Y:S01]  /*6170*/  SHF.L.U32 R4, R79, 0x10, RZ ;  /* 0x000000104f047819 */ /* 0x000fe200000006ff */
[----:B------:R-:W-:Y:S01]  /*6180*/  FFMA R28, R49, R2, R28 ;  /* 0x00000002311c7223 */ /* 0x000fe2000000001c */
[----:B------:R-:W-:Y:S01]  /*6190*/  F2FP.BF16.F32.PACK_AB R16, R17, R16 ;  /* 0x000000101110723e */ /* 0x000fe200000010ff */
[----:B------:R-:W-:Y:S01]  /*61a0*/  FFMA R29, R49, R3, R29 ;  /* 0x00000003311d7223 */ /* 0x000fe2000000001d */
[----:B------:R-:W-:Y:S01]  /*61b0*/  LOP3.LUT R5, R79, 0xffff0000, RZ, 0xc0, !PT ;  /* 0xffff00004f057812 */ /* 0x000fe200078ec0ff */
[----:B------:R-:W-:Y:S01]  /*61c0*/  FFMA R30, R49, R4, R30 ;  /* 0x00000004311e7223 */ /* 0x000fe2000000001e */
[----:B------:R-:W-:Y:S02]  /*61d0*/  F2FP.BF16.F32.PACK_AB R17, R23, R18 ;  /* 0x000000121711723e */ /* 0x000fe400000010ff */
[----:B------:R-:W-:Y:S01]  /*61e0*/  F2FP.BF16.F32.PACK_AB R18, R21, R20 ;  /* 0x000000141512723e */ /* 0x000fe200000010ff */
[----:B------:R-:W-:Y:S01]  /*61f0*/  FFMA R35, R49, R5, R35 ;  /* 0x0000000531237223 */ /* 0x000fe20000000023 */
[----:B------:R-:W-:Y:S02]  /*6200*/  F2FP.BF16.F32.PACK_AB R19, R27, R22 ;  /* 0x000000161b13723e */ /* 0x000fe400000010ff */
[----:B------:R-:W-:Y:S02]  /*6210*/  F2FP.BF16.F32.PACK_AB R24, R25, R24 ;  /* 0x000000181918723e */ /* 0x000fe400000010ff */
[----:B------:R-:W-:Y:S01]  /*6220*/  F2FP.BF16.F32.PACK_AB R25, R31, R26 ;  /* 0x0000001a1f19723e */ /* 0x000fe200000010ff */
[----:B------:R1:W-:Y:S01]  /*6230*/  STS.128 [R98+0x20], R16 ;  /* 0x0000201062007388 */ /* 0x0003e20000000c00 */
[----:B------:R-:W-:Y:S02]  /*6240*/  F2FP.BF16.F32.PACK_AB R26, R29, R28 ;  /* 0x0000001c1d1a723e */ /* 0x000fe400000010ff */
[----:B------:R-:W-:Y:S05]  /*6250*/  F2FP.BF16.F32.PACK_AB R27, R35, R30 ;  /* 0x0000001e231b723e */ /* 0x000fea00000010ff */
[----:B------:R1:W-:Y:S01]  /*6260*/  STS.128 [R106+0x30], R24 ;  /* 0x000030186a007388 */ /* 0x0003e20000000c00 */
[----:B------:R-:W-:Y:S01]  /*6270*/  @!PT LDS RZ, [RZ] ;  /* 0x00000000fffff984 */ /* 0x000fe20000000800 */
[----:B------:R-:W-:Y:S01]  /*6280*/  @!PT LDS RZ, [RZ] ;  /* 0x00000000fffff984 */ /* 0x000fe20000000800 */
[----:B------:R-:W-:Y:S01]  /*6290*/  @!PT LDS RZ, [RZ] ;  /* 0x00000000fffff984 */ /* 0x000fe20000000800 */
[----:B------:R-:W-:Y:S01]  /*62a0*/  @!PT LDS RZ, [RZ] ;  /* 0x00000000fffff984 */ /* 0x000fe20000000800 */
[----:B------:R2:W-:Y:S07]  /*62b0*/  MEMBAR.ALL.CTA ;  /* 0x0000000000007992 */ /* 0x0005ee0000008000 */
[----:B--2---:R-:W2:Y:S02]  /*62c0*/  FENCE.VIEW.ASYNC.S ;  /* 0x00000000000073c6 */ /* 0x004ea40000000000 */
[----:B--2---:R-:W-:Y:S06]  /*62d0*/  BAR.SYNC.DEFER_BLOCKING 0x1, 0x80 ;  /* 0x0042000000007b1d */ /* 0x004fec0000010000 */
[----:B------:R-:W-:Y:S05]  /*62e0*/  @P0 BRA `(.L_x_100) ;  /* 0x0000000000280947 */ /* 0x000fea0003800000 */
[----:B------:R-:W-:Y:S02]  /*62f0*/  UIADD3 UR4, UPT, UPT, UR48, 0x200, URZ ;  /* 0x0000020030047890 */ /* 0x000fe4000fffe0ff */
[----:B------:R-:W-:Y:S01]  /*6300*/  UIADD3 UR6, UP0, UPT, UR52, 0x680, URZ ;  /* 0x0000068034067890 */ /* 0x000fe2000ff1e0ff */
[----:B------:R-:W-:Y:S03]  /*6310*/  UMOV UR43, UR36 ;  /* 0x00000024002b7c82 */ /* 0x000fe60008000000 */
[----:B------:R-:W-:Y:S01]  /*6320*/  MOV R93, UR4 ;  /* 0x00000004005d7c02 */ /* 0x000fe20008000f00 */
[----:B------:R-:W-:Y:S03]  /*6330*/  UIADD3.X UR7, UPT, UPT, URZ, UR53, URZ, UP0, !UPT ;  /* 0x00000035ff077290 */ /* 0x000fe600087fe4ff */
[----:B------:R-:W-:Y:S11]  /*6340*/  R2UR UR40, R93 ;  /* 0x000000005d2872ca */ /* 0x000ff600000e0000 */
[----:B------:R-:W-:Y:S02]  /*6350*/  @!UPT UIADD3 URZ, UPT, UPT, URZ, URZ, URZ ;  /* 0x000000fffffff290 */ /* 0x000fe4000fffe0ff */
[----:B------:R2:W-:Y:S01]  /*6360*/  UTMASTG.3D [UR40], [UR6] ;  /* 0x00000028060073b5 */ /* 0x0005e20008010000 */
[----:B------:R0:W-:Y:S01]  /*6370*/  UTMACMDFLUSH ;  /* 0x00000000000079b7 */ /* 0x0001e20000000000 */
[----:B--2---:R-:W-:Y:S04]  /*6380*/  DEPBAR.LE SB0, 0x1 ;  /* 0x000080400000791a */ /* 0x004fe80000000000 */
.L_x_100:
[----:B------:R-:W-:Y:S05]  /*6390*/  BSYNC.RECONVERGENT B0 ;  /* 0x0000000000007941 */ /* 0x000fea0003800200 */
.L_x_99:
[----:B------:R-:W-:Y:S01]  /*63a0*/  BAR.SYNC.DEFER_BLOCKING 0x1, 0x80 ;  /* 0x0042000000007b1d */ /* 0x000fe20000010000 */
[----:B------:R-:W-:Y:S01]  /*63b0*/  ISETP.NE.AND P1, PT, R107, RZ, PT ;  /* 0x000000ff6b00720c */ /* 0x000fe20003f25270 */
[----:B------:R-:W-:Y:S01]  /*63c0*/  UISETP.NE.AND UP0, UPT, UR49, URZ, UPT ;  /* 0x000000ff3100728c */ /* 0x000fe2000bf05270 */
[----:B------:R-:W-:Y:S11]  /*63d0*/  LEA R2, R65, UR48, 0x3 ;  /* 0x0000003041027c11 */ /* 0x000ff6000f8e18ff */
[----:B------:R-:W-:Y:S01]  /*63e0*/  @P1 SHF.L.U32 R3, R97, 0x1f, RZ ;  /* 0x0000001f61031819 */ /* 0x000fe200000006ff */
[----:B------:R-:W-:Y:S06]  /*63f0*/  BRA.U !UP0, `(.L_x_101) ;  /* 0x0000000108247547 */ /* 0x000fec000b800000 */
[----:B------:R-:W-:Y:S01]  /*6400*/  IMAD.U32 R4, RZ, RZ, UR51 ;  /* 0x00000033ff047e24 */ /* 0x000fe2000f8e00ff */
[----:B------:R-:W-:Y:S01]  /*6410*/  MOV R0, UR37 ;  /* 0x0000002500007c02 */ /* 0x000fe20008000f00 */
[----:B------:R-:W-:Y:S03]  /*6420*/  UIADD3 UR51, UPT, UPT, UR51, 0x1, URZ ;  /* 0x0000000133337890 */ /* 0x000fe6000fffe0ff */
[----:B------:R-:W-:Y:S01]  /*6430*/  @P1 LEA R4, R4, UR48, 0x3 ;  /* 0x0000003004041c11 */ /* 0x000fe2000f8e18ff */
[----:B------:R-:W-:Y:S04]  /*6440*/  UISETP.NE.AND UP0, UPT, UR51, 0x4, UPT ;  /* 0x000000043300788c */ /* 0x000fe8000bf05270 */
[----:B------:R-:W-:Y:S01]  /*6450*/  @P1 VIADD R4, R4, 0x70 ;  /* 0x0000007004041836 */ /* 0x000fe20000000000 */
[----:B------:R-:W-:Y:S04]  /*6460*/  USEL UR51, UR51, URZ, UP0 ;  /* 0x000000ff33337287 */ /* 0x000fe80008000000 */
[----:B------:R-:W-:Y:S04]  /*6470*/  @P1 PRMT R0, R0, 0x654, R4 ;  /* 0x0000065400001816 */ /* 0x000fe80000000004 */
[----:B------:R2:W-:Y:S04]  /*6480*/  @P1 SYNCS.ARRIVE.TRANS64.RED.A1T0 RZ, [R0+URZ], RZ ;  /* 0x000000ff00ff19a7 */ /* 0x0005e800081004ff */
.L_x_101:
[----:B------:R-:W4:Y:S01]  /*6490*/  @P1 SYNCS.PHASECHK.TRANS64.TRYWAIT P0, [R2+URZ+0x50], R3 ;  /* 0x00005003020015a7 */ /* 0x000f2200080011ff */
[----:B------:R-:W-:Y:S01]  /*64a0*/  BSSY B1, `(.L_x_102) ;  /* 0x0000016000017945 */ /* 0x000fe20003800000 */
[----:B----4-:R-:W-:Y:S03]  /*64b0*/  @P1 SEL R66, RZ, 0x1, !P0 ;  /* 0x00000001ff421807 */ /* 0x010fe60004000000 */
[----:B------:R-:W-:Y:S05]  /*64c0*/  @!P1 BRA `(.L_x_103) ;  /* 0x00000000004c9947 */ /* 0x000fea0003800000 */
[----:B------:R-:W-:Y:S01]  /*64d0*/  ISETP.NE.AND P0, PT, R66, RZ, PT ;  /* 0x000000ff4200720c */ /* 0x000fe20003f05270 */
[----:B------:R-:W-:Y:S01]  /*64e0*/  BSSY B0, `(.L_x_104) ;  /* 0x000000b000007945 */ /* 0x000fe20003800000 */
[----:B------:R-:W-:Y:S11]  /*64f0*/  ISETP.NE.AND P1, PT, R67, RZ, PT ;  /* 0x000000ff4300720c */ /* 0x000ff60003f25270 */
[----:B------:R-:W-:Y:S02]  /*6500*/  @!UPT UIADD3 URZ, UPT, UPT, URZ, URZ, URZ ;  /* 0x000000fffffff290 */ /* 0x000fe4000fffe0ff */
[C---:B------:R-:W-:Y:S01]  /*6510*/  @P1 IMAD R6, R65.reuse, 0x2000, R100 ;  /* 0x0000200041061824 */ /* 0x040fe200078e0264 */
[C---:B------:R-:W-:Y:S01]  /*6520*/  @P1 LEA R4, R65.reuse, R98, 0xd ;  /* 0x0000006241041211 */ /* 0x040fe200078e68ff */
[C---:B------:R-:W-:Y:S02]  /*6530*/  @P1 IMAD R5, R65.reuse, 0x2000, R99 ;  /* 0x0000200041051824 */ /* 0x040fe400078e0263 */
[----:B------:R-:W-:Y:S01]  /*6540*/  @P1 IMAD R3, R65, 0x2000, R106 ;  /* 0x0000200041031824 */ /* 0x000fe200078e026a */
[----:B------:R-:W-:Y:S06]  /*6550*/  @P0 BRA `(.L_x_105) ;  /* 0x00000000000c0947 */ /* 0x000fec0003800000 */
[----:B--2---:R-:W-:Y:S04]  /*6560*/  SHF.L.U32 R0, R97, 0x1f, RZ ;  /* 0x0000001f61007819 */ /* 0x004fe800000006ff */
[----:B------:R-:W2:Y:S02]  /*6570*/  SYNCS.PHASECHK.TRANS64.TRYWAIT P0, [R2+URZ+0x50], R0 ;  /* 0x00005000020075a7 */ /* 0x000ea400080011ff */
[----:B--2---:R-:W-:Y:S05]  /*6580*/  @!P0 BRA `(.L_x_106) ;  /* 0x00000030007c8947 */ /* 0x004fea0003800000 */
.L_x_105:
[----:B------:R-:W-:Y:S05]  /*6590*/  BSYNC B0 ;  /* 0x0000000000007941 */ /* 0x000fea0003800000 */
.L_x_104:
[----:B------:R-:W-:Y:S02]  /*65a0*/  ISETP.NE.AND P0, PT, R67, RZ, PT ;  /* 0x000000ff4300720c */ /* 0x000fe40003f05270 */
[----:B------:R-:W-:Y:S11]  /*65b0*/  IADD3 R65, PT, PT, R65, 0x1, RZ ;  /* 0x0000000141417810 */ /* 0x000ff60007ffe0ff */
[----:B------:R4:W1:Y:S04]  /*65c0*/  @P0 LDS.128 R56, [R6] ;  /* 0x0000000006380984 */ /* 0x0008680000000c00 */
[----:B------:R4:W1:Y:S04]  /*65d0*/  @P0 LDS.128 R60, [R5+0x10] ;  /* 0x00001000053c0984 */ /* 0x0008680000000c00 */
[----:B------:R4:W1:Y:S04]  /*65e0*/  @P0 LDS.128 R68, [R4+0x20] ;  /* 0x0000200004440984 */ /* 0x0008680000000c00 */
[----:B------:R4:W1:Y:S02]  /*65f0*/  @P0 LDS.128 R76, [R3+0x30] ;  /* 0x00003000034c0984 */ /* 0x0008640000000c00 */
.L_x_103:
[----:B------:R-:W-:Y:S05]  /*6600*/  BSYNC B1 ;  /* 0x0000000000017941 */ /* 0x000fea0003800000 */
.L_x_102:
[----:B--2---:R-:W-:Y:S05]  /*6610*/  VIADD R0, R48, 0x20 ;  /* 0x0000002030007836 */ /* 0x004fea0000000000 */
[----:B------:R-:W-:Y:S04]  /*6620*/  SHF.R.U32.HI R0, RZ, 0x15, R0 ;  /* 0x00000015ff007819 */ /* 0x000fe80000011600 */
[----:B------:R-:W-:Y:S11]  /*6630*/  LOP3.LUT P0, RZ, R0, 0x3, R92, 0x48, !PT ;  /* 0x0000000300ff7812 */ /* 0x000ff6000780485c */
[----:B------:R-:W-:Y:S02]  /*6640*/  @!UPT UIADD3 URZ, UPT, UPT, URZ, URZ, URZ ;  /* 0x000000fffffff290 */ /* 0x000fe4000fffe0ff */
[----:B------:R-:W-:Y:S05]  /*6650*/  @!P0 BRA `(.L_x_107) ;  /* 0x0000000000408947 */ /* 0x000fea0003800000 */
[----:B------:R-:W2:Y:S01]  /*6660*/  LDCU.64 UR8, c[0x4][0x70] ;  /* 0x01000e00ff0877ac */ /* 0x000ea20008000a00 */
[----:B----4-:R-:W-:Y:S01]  /*6670*/  MOV R3, 0x0 ;  /* 0x0000000000037802 */ /* 0x010fe20000000f00 */
[----:B------:R-:W-:Y:S02]  /*6680*/  HFMA2 R12, -RZ, RZ, 0, 5.9604644775390625e-08 ;  /* 0x00000001ff0c7431 */ /* 0x000fe400000001ff */
[----:B-1----:R-:W-:Y:S02]  /*6690*/  IMAD.MOV.U32 R8, RZ, RZ, 0x192 ;  /* 0x00000192ff087424 */ /* 0x002fe400078e00ff */
[----:B------:R-:W-:Y:S01]  /*66a0*/  IMAD.MOV.U32 R13, RZ, RZ, RZ ;  /* 0x000000ffff0d7224 */ /* 0x000fe200078e00ff */
[----:B------:R-:W1:Y:S01]  /*66b0*/  LDCU.64 UR6, c[0x4][0x78] ;  /* 0x01000f00ff0677ac */ /* 0x000e620008000a00 */
[----:B------:R-:W4:Y:S01]  /*66c0*/  LDC.64 R2, c[0x4][R3] ;  /* 0x0100000003027b82 */ /* 0x000f220000000a00 */
[----:B------:R-:W5:Y:S01]  /*66d0*/  LDCU.64 UR4, c[0x4][0x10] ;  /* 0x01000200ff0477ac */ /* 0x000f620008000a00 */
[----:B--2---:R-:W-:Y:S01]  /*66e0*/  MOV R5, UR9 ;  /* 0x0000000900057c02 */ /* 0x004fe20008000f00 */
[----:B------:R-:W-:Y:S01]  /*66f0*/  IMAD.U32 R4, RZ, RZ, UR8 ;  /* 0x00000008ff047e24 */ /* 0x000fe2000f8e00ff */
[----:B-1----:R-:W-:Y:S01]  /*6700*/  MOV R7, UR7 ;  /* 0x0000000700077c02 */ /* 0x002fe20008000f00 */
[----:B------:R-:W-:Y:S01]  /*6710*/  IMAD.U32 R6, RZ, RZ, UR6 ;  /* 0x00000006ff067e24 */ /* 0x000fe2000f8e00ff */
[----:B-----5:R-:W-:Y:S01]  /*6720*/  MOV R11, UR5 ;  /* 0x00000005000b7c02 */ /* 0x020fe20008000f00 */
[----:B------:R-:W-:Y:S02]  /*6730*/  IMAD.U32 R10, RZ, RZ, UR4 ;  /* 0x00000004ff0a7e24 */ /* 0x000fe4000f8e00ff */
[----:B------:R-:W-:Y:S07]  /*6740*/  LEPC R20, `(.L_x_107) ;  /* 0x000000001014794e */ /* 0x000fee0000000000 */
[----:B---34-:R-:W-:Y:S05]  /*6750*/  CALL.ABS.NOINC R2 ;  /* 0x0000000002007343 */ /* 0x018fea0003c00000 */
.L_x_107:
[----:B------:R-:W-:Y:S01]  /*6760*/  ISETP.NE.AND P6, PT, R107, RZ, PT ;  /* 0x000000ff6b00720c */ /* 0x000fe20003fc5270 */
[----:B------:R-:W-:Y:S05]  /*6770*/  WARPSYNC.ALL ;  /* 0x0000000000007948 */ /* 0x000fea0003800000 */
[----:B------:R-:W-:Y:S01]  /*6780*/  R2UR UR4, R48 ;  /* 0x00000000300472ca */ /* 0x000fe200000e0000 */
[----:B------:R-:W-:Y:S01]  /*6790*/  BSSY.RECONVERGENT B0, `(.L_x_108) ;  /* 0x000008f000007945 */ /* 0x000fe20003800200 */
[----:B------:R-:W-:Y:S02]  /*67a0*/  MOV R50, UR51 ;  /* 0x0000003300327c02 */ /* 0x000fe40008000f00 */
[----:B-1--4-:R-:W-:Y:S02]  /*67b0*/  SHF.L.U32 R3, R56, 0x10, RZ ;  /* 0x0000001038037819 */ /* 0x012fe400000006ff */
[----:B------:R-:W-:Y:S02]  /*67c0*/  MOV R72, UR37 ;  /* 0x0000002500487c02 */ /* 0x000fe40008000f00 */
[----:B------:R-:W-:Y:S02]  /*67d0*/  @P6 LEA R50, R50, UR48, 0x3 ;  /* 0x0000003032326c11 */ /* 0x000fe4000f8e18ff */
[C---:B------:R-:W-:Y:S02]  /*67e0*/  LOP3.LUT R51, R57.reuse, 0xffff0000, RZ, 0xc0, !PT ;  /* 0xffff000039337812 */ /* 0x040fe400078ec0ff */
[----:B------:R-:W-:Y:S01]  /*67f0*/  @P6 IADD3 R50, PT, PT, R50, 0x70, RZ ;  /* 0x0000007032326810 */ /* 0x000fe20007ffe0ff */
[----:B------:R-:W1:Y:S01]  /*6800*/  LDTM.x32 R4, tmem[UR4+0x20] ;  /* 0x00002004000479ee */ /* 0x000e6200082c0000 */
[----:B------:R-:W-:Y:S02]  /*6810*/  ISETP.NE.AND P0, PT, R102, RZ, PT ;  /* 0x000000ff6600720c */ /* 0x000fe40003f05270 */
[----:B------:R-:W-:Y:S02]  /*6820*/  @P6 PRMT R72, R72, 0x654, R50 ;  /* 0x0000065448486816 */ /* 0x000fe40000000032 */
[----:B------:R-:W-:Y:S01]  /*6830*/  SHF.L.U32 R50, R57, 0x10, RZ ;  /* 0x0000001039327819 */ /* 0x000fe200000006ff */
[C---:B-1----:R-:W-:Y:S01]  /*6840*/  FMUL R0, R47.reuse, R4 ;  /* 0x000000042f007220 */ /* 0x042fe20000400000 */
[----:B------:R-:W-:Y:S01]  /*6850*/  LOP3.LUT R4, R56, 0xffff0000, RZ, 0xc0, !PT ;  /* 0xffff000038047812 */ /* 0x000fe200078ec0ff */
[C---:B------:R-:W-:Y:S01]  /*6860*/  FMUL R2, R47.reuse, R5 ;  /* 0x000000052f027220 */ /* 0x040fe20000400000 */
[----:B------:R-:W-:Y:S01]  /*6870*/  FMUL R7, R47, R7 ;  /* 0x000000072f077220 */ /* 0x000fe20000400000 */
[----:B------:R-:W-:Y:S01]  /*6880*/  FFMA R0, R49, R3, R0 ;  /* 0x0000000331007223 */ /* 0x000fe20000000000 */
[----:B------:R-:W-:Y:S01]  /*6890*/  FMUL R3, R47, R6 ;  /* 0x000000062f037220 */ /* 0x000fe20000400000 */
[----:B------:R-:W-:Y:S01]  /*68a0*/  FFMA R2, R49, R4, R2 ;  /* 0x0000000431027223 */ /* 0x000fe20000000002 */
[C---:B------:R-:W-:Y:S01]  /*68b0*/  FMUL R4, R47.reuse, R8 ;  /* 0x000000082f047220 */ /* 0x040fe20000400000 */
[C---:B------:R-:W-:Y:S01]  /*68c0*/  FMUL R8, R47.reuse, R12 ;  /* 0x0000000c2f087220 */ /* 0x040fe20000400000 */
[C---:B------:R-:W-:Y:S01]  /*68d0*/  FMUL R12, R47.reuse, R16 ;  /* 0x000000102f0c7220 */ /* 0x040fe20000400000 */
[C---:B------:R-:W-:Y:S01]  /*68e0*/  FMUL R16, R47.reuse, R20 ;  /* 0x000000142f107220 */ /* 0x040fe20000400000 */
[----:B------:R-:W-:Y:S01]  /*68f0*/  F2FP.BF16.F32.PACK_AB R52, R2, R0 ;  /* 0x000000000234723e */ /* 0x000fe200000010ff */
[C---:B------:R-:W-:Y:S01]  /*6900*/  FMUL R20, R47.reuse, R24 ;  /* 0x000000182f147220 */ /* 0x040fe20000400000 */
[C---:B------:R-:W-:Y:S01]  /*6910*/  LOP3.LUT R0, R58.reuse, 0xffff0000, RZ, 0xc0, !PT ;  /* 0xffff00003a007812 */ /* 0x040fe200078ec0ff */
[----:B------:R-:W-:Y:S01]  /*6920*/  FMUL R24, R47, R28 ;  /* 0x0000001c2f187220 */ /* 0x000fe20000400000 */
[----:B------:R-:W-:Y:S01]  /*6930*/  SHF.L.U32 R2, R59, 0x10, RZ ;  /* 0x000000103b027819 */ /* 0x000fe200000006ff */
[C---:B------:R-:W-:Y:S01]  /*6940*/  FMUL R28, R47.reuse, R32 ;  /* 0x000000202f1c7220 */ /* 0x040fe20000400000 */
[----:B------:R-:W-:Y:S01]  /*6950*/  SHF.L.U32 R32, R58, 0x10, RZ ;  /* 0x000000103a207819 */ /* 0x000fe200000006ff */
[----:B------:R-:W-:Y:S01]  /*6960*/  FMUL R5, R47, R9 ;  /* 0x000000092f057220 */ /* 0x000fe20000400000 */
[C---:B------:R-:W-:Y:S01]  /*6970*/  FFMA R3, R49.reuse, R50, R3 ;  /* 0x0000003231037223 */ /* 0x040fe20000000003 */
[----:B------:R-:W-:Y:S01]  /*6980*/  FFMA R7, R49, R51, R7 ;  /* 0x0000003331077223 */ /* 0x000fe20000000007 */
[----:B------:R-:W-:Y:S01]  /*6990*/  FMUL R6, R47, R10 ;  /* 0x0000000a2f067220 */ /* 0x000fe20000400000 */
[----:B------:R-:W-:Y:S01]  /*69a0*/  FFMA R4, R49, R32, R4 ;  /* 0x0000002031047223 */ /* 0x000fe20000000004 */
[----:B------:R-:W-:Y:S01]  /*69b0*/  LOP3.LUT R32, R59, 0xffff0000, RZ, 0xc0, !PT ;  /* 0xffff00003b207812 */ /* 0x000fe200078ec0ff */
[----:B------:R-:W-:Y:S01]  /*69c0*/  FFMA R5, R49, R0, R5 ;  /* 0x0000000031057223 */ /* 0x000fe20000000005 */
[C---:B------:R-:W-:Y:S01]  /*69d0*/  SHF.L.U32 R0, R60.reuse, 0x10, RZ ;  /* 0x000000103c007819 */ /* 0x040fe200000006ff */
[----:B------:R-:W-:Y:S01]  /*69e0*/  FMUL R11, R47, R11 ;  /* 0x0000000b2f0b7220 */ /* 0x000fe20000400000 */
[----:B------:R-:W-:Y:S01]  /*69f0*/  F2FP.BF16.F32.PACK_AB R53, R7, R3 ;  /* 0x000000030735723e */ /* 0x000fe200000010ff */
[C---:B------:R-:W-:Y:S01]  /*6a00*/  FFMA R6, R49.reuse, R2, R6 ;  /* 0x0000000231067223 */ /* 0x040fe20000000006 */
[----:B------:R-:W-:Y:S01]  /*6a10*/  LOP3.LUT R2, R60, 0xffff0000, RZ, 0xc0, !PT ;  /* 0xffff00003c027812 */ /* 0x000fe200078ec0ff */
[----:B------:R-:W-:Y:S01]  /*6a20*/  FFMA R11, R49, R32, R11 ;  /* 0x00000020310b7223 */ /* 0x000fe2000000000b */
[----:B------:R-:W-:Y:S01]  /*6a30*/  SHF.L.U32 R3, R61, 0x10, RZ ;  /* 0x000000103d037819 */ /* 0x000fe200000006ff */
[----:B------:R-:W-:Y:S01]  /*6a40*/  FFMA R8, R49, R0, R8 ;  /* 0x0000000031087223 */ /* 0x000fe20000000008 */
[----:B------:R-:W-:Y:S01]  /*6a50*/  LOP3.LUT R0, R61, 0xffff0000, RZ, 0xc0, !PT ;  /* 0xffff00003d007812 */ /* 0x000fe200078ec0ff */
[----:B------:R-:W-:Y:S01]  /*6a60*/  FMUL R9, R47, R13 ;  /* 0x0000000d2f097220 */ /* 0x000fe20000400000 */
[----:B------:R-:W-:Y:S01]  /*6a70*/  F2FP.BF16.F32.PACK_AB R54, R5, R4 ;  /* 0x000000040536723e */ /* 0x000fe200000010ff */
[----:B------:R-:W-:Y:S01]  /*6a80*/  FMUL R10, R47, R14 ;  /* 0x0000000e2f0a7220 */ /* 0x000fe20000400000 */
[----:B------:R-:W-:Y:S01]  /*6a90*/  F2FP.BF16.F32.PACK_AB R55, R11, R6 ;  /* 0x000000060b37723e */ /* 0x000fe200000010ff */
[----:B------:R-:W-:Y:S01]  /*6aa0*/  FMUL R15, R47, R15 ;  /* 0x0000000f2f0f7220 */ /* 0x000fe20000400000 */
[----:B------:R-:W-:Y:S01]  /*6ab0*/  SHF.L.U32 R4, R77, 0x10, RZ ;  /* 0x000000104d047819 */ /* 0x000fe200000006ff */
[C---:B------:R-:W-:Y:S01]  /*6ac0*/  FFMA R9, R49.reuse, R2, R9 ;  /* 0x0000000231097223 */ /* 0x040fe20000000009 */
[C---:B------:R-:W-:Y:S01]  /*6ad0*/  SHF.L.U32 R2, R62.reuse, 0x10, RZ ;  /* 0x000000103e027819 */ /* 0x040fe200000006ff */
[C---:B------:R-:W-:Y:S01]  /*6ae0*/  FFMA R10, R49.reuse, R3, R10 ;  /* 0x00000003310a7223 */ /* 0x040fe2000000000a */
[----:B------:R-:W-:Y:S01]  /*6af0*/  LOP3.LUT R3, R62, 0xffff0000, RZ, 0xc0, !PT ;  /* 0xffff00003e037812 */ /* 0x000fe200078ec0ff */
[----:B------:R-:W-:Y:S01]  /*6b00*/  FFMA R15, R49, R0, R15 ;  /* 0x00000000310f7223 */ /* 0x000fe2000000000f */
[----:B------:R-:W-:Y:S01]  /*6b10*/  SHF.L.U32 R0, R63, 0x10, RZ ;  /* 0x000000103f007819 */ /* 0x000fe200000006ff */
[----:B------:R-:W-:Y:S01]  /*6b20*/  FMUL R13, R47, R17 ;  /* 0x000000112f0d7220 */ /* 0x000fe20000400000 */
[----:B------:R-:W-:Y:S01]  /*6b30*/  F2FP.BF16.F32.PACK_AB R8, R9, R8 ;  /* 0x000000080908723e */ /* 0x000fe200000010ff */
[----:B------:R-:W-:Y:S01]  /*6b40*/  FMUL R14, R47, R18 ;  /* 0x000000122f0e7220 */ /* 0x000fe20000400000 */
[----:B------:R-:W-:Y:S01]  /*6b50*/  F2FP.BF16.F32.PACK_AB R9, R15, R10 ;  /* 0x0000000a0f09723e */ /* 0x000fe200000010ff */
[----:B------:R-:W-:Y:S01]  /*6b60*/  FFMA R12, R49, R2, R12 ;  /* 0x00000002310c7223 */ /* 0x000fe2000000000c */
[----:B------:R-:W-:Y:S01]  /*6b70*/  LOP3.LUT R2, R63, 0xffff0000, RZ, 0xc0, !PT ;  /* 0xffff00003f027812 */ /* 0x000fe200078ec0ff */
[----:B------:R-:W-:Y:S01]  /*6b80*/  FFMA R13, R49, R3, R13 ;  /* 0x00000003310d7223 */ /* 0x000fe2000000000d */
[----:B------:R-:W-:Y:S01]  /*6b90*/  SHF.L.U32 R3, R69, 0x10, RZ ;  /* 0x0000001045037819 */ /* 0x000fe200000006ff */
[----:B------:R-:W-:Y:S01]  /*6ba0*/  FFMA R14, R49, R0, R14 ;  /* 0x00000000310e7223 */ /* 0x000fe2000000000e */
[C---:B------:R-:W-:Y:S01]  /*6bb0*/  SHF.L.U32 R0, R68.reuse, 0x10, RZ ;  /* 0x0000001044007819 */ /* 0x040fe200000006ff */
[----:B------:R-:W-:Y:S01]  /*6bc0*/  FMUL R19, R47, R19 ;  /* 0x000000132f137220 */ /* 0x000fe20000400000 */
[----:B------:R-:W-:Y:S01]  /*6bd0*/  F2FP.BF16.F32.PACK_AB R10, R13, R12 ;  /* 0x0000000c0d0a723e */ /* 0x000fe200000010ff */
[----:B------:R-:W-:Y:S01]  /*6be0*/  FMUL R17, R47, R21 ;  /* 0x000000152f117220 */ /* 0x000fe20000400000 */
[----:B------:R-:W-:Y:S01]  /*6bf0*/  LOP3.LUT R5, R79, 0xffff0000, RZ, 0xc0, !PT ;  /* 0xffff00004f057812 */ /* 0x000fe200078ec0ff */
[C---:B------:R-:W-:Y:S01]  /*6c00*/  FFMA R19, R49.reuse, R2, R19 ;  /* 0x0000000231137223 */ /* 0x040fe20000000013 */
[----:B------:R-:W-:Y:S01]  /*6c10*/  LOP3.LUT R2, R68, 0xffff0000, RZ, 0xc0, !PT ;  /* 0xffff000044027812 */ /* 0x000fe200078ec0ff */
[----:B------:R1:W-:Y:S01]  /*6c20*/  STS.128 [R100+0x2000], R52 ;  /* 0x0020003464007388 */ /* 0x0003e20000000c00 */
[----:B------:R-:W-:Y:S01]  /*6c30*/  FFMA R16, R49, R0, R16 ;  /* 0x0000000031107223 */ /* 0x000fe20000000010 */
[----:B------:R-:W-:Y:S01]  /*6c40*/  LOP3.LUT R0, R69, 0xffff0000, RZ, 0xc0, !PT ;  /* 0xffff000045007812 */ /* 0x000fe200078ec0ff */
[----:B------:R-:W-:Y:S01]  /*6c50*/  FMUL R18, R47, R22 ;  /* 0x000000162f127220 */ /* 0x000fe20000400000 */
[----:B------:R-:W-:Y:S01]  /*6c60*/  F2FP.BF16.F32.PACK_AB R11, R19, R14 ;  /* 0x0000000e130b723e */ /* 0x000fe200000010ff */
[----:B------:R-:W-:Y:S01]  /*6c70*/  FMUL R23, R47, R23 ;  /* 0x000000172f177220 */ /* 0x000fe20000400000 */
[C---:B------:R-:W-:Y:S01]  /*6c80*/  FFMA R17, R49.reuse, R2, R17 ;  /* 0x0000000231117223 */ /* 0x040fe20000000011 */
[C---:B------:R-:W-:Y:S01]  /*6c90*/  SHF.L.U32 R2, R70.reuse, 0x10, RZ ;  /* 0x0000001046027819 */ /* 0x040fe200000006ff */
[----:B------:R-:W-:Y:S01]  /*6ca0*/  FFMA R18, R49, R3, R18 ;  /* 0x0000000331127223 */ /* 0x000fe20000000012 */
[----:B------:R-:W-:Y:S01]  /*6cb0*/  SHF.L.U32 R3, R71, 0x10, RZ ;  /* 0x0000001047037819 */ /* 0x000fe200000006ff */
[----:B------:R1:W-:Y:S01]  /*6cc0*/  STS.128 [R99+0x2010], R8 ;  /* 0x0020100863007388 */ /* 0x0003e20000000c00 */
[----:B------:R-:W-:Y:S01]  /*6cd0*/  F2FP.BF16.F32.PACK_AB R16, R17, R16 ;  /* 0x000000101110723e */ /* 0x000fe200000010ff */
[----:B------:R-:W-:Y:S01]  /*6ce0*/  FFMA R23, R49, R0, R23 ;  /* 0x0000000031177223 */ /* 0x000fe20000000017 */
[----:B------:R-:W-:Y:S01]  /*6cf0*/  LOP3.LUT R0, R70, 0xffff0000, RZ, 0xc0, !PT ;  /* 0xffff000046007812 */ /* 0x000fe200078ec0ff */
[C---:B------:R-:W-:Y:S01]  /*6d00*/  FMUL R21, R47.reuse, R25 ;  /* 0x000000192f157220 */ /* 0x040fe20000400000 */
[----:B------:R-:W-:Y:S01]  /*6d10*/  FMUL R22, R47, R26 ;  /* 0x0000001a2f167220 */ /* 0x000fe20000400000 */
[C---:B------:R-:W-:Y:S01]  /*6d20*/  FFMA R20, R49.reuse, R2, R20 ;  /* 0x0000000231147223 */ /* 0x040fe20000000014 */
[C---:B------:R-:W-:Y:S01]  /*6d30*/  SHF.L.U32 R2, R76.reuse, 0x10, RZ ;  /* 0x000000104c027819 */ /* 0x040fe200000006ff */
[----:B------:R-:W-:Y:S01]  /*6d40*/  FFMA R21, R49, R0, R21 ;  /* 0x0000000031157223 */ /* 0x000fe20000000015 */
[----:B------:R-:W-:Y:S01]  /*6d50*/  LOP3.LUT R0, R71, 0xffff0000, RZ, 0xc0, !PT ;  /* 0xffff000047007812 */ /* 0x000fe200078ec0ff */
[----:B------:R-:W-:Y:S01]  /*6d60*/  FFMA R22, R49, R3, R22 ;  /* 0x0000000331167223 */ /* 0x000fe20000000016 */
[C---:B------:R-:W-:Y:S01]  /*6d70*/  FMUL R27, R47.reuse, R27 ;  /* 0x0000001b2f1b7220 */ /* 0x040fe20000400000 */
[----:B------:R-:W-:Y:S01]  /*6d80*/  LOP3.LUT R3, R76, 0xffff0000, RZ, 0xc0, !PT ;  /* 0xffff00004c037812 */ /* 0x000fe200078ec0ff */
[C---:B------:R-:W-:Y:S01]  /*6d90*/  FMUL R25, R47.reuse, R29 ;  /* 0x0000001d2f197220 */ /* 0x040fe20000400000 */
[----:B------:R-:W-:Y:S01]  /*6da0*/  FMUL R26, R47, R30 ;  /* 0x0000001e2f1a7220 */ /* 0x000fe20000400000 */
[C---:B------:R-:W-:Y:S01]  /*6db0*/  FFMA R27, R49.reuse, R0, R27 ;  /* 0x00000000311b7223 */ /* 0x040fe2000000001b */
[----:B------:R-:W-:Y:S01]  /*6dc0*/  FFMA R24, R49, R2, R24 ;  /* 0x0000000231187223 */ /* 0x000fe20000000018 */
[----:B------:R-:W-:Y:S01]  /*6dd0*/  LOP3.LUT R0, R77, 0xffff0000, RZ, 0xc0, !PT ;  /* 0xffff00004d007812 */ /* 0x000fe200078ec0ff */
[----:B------:R-:W-:Y:S01]  /*6de0*/  FFMA R25, R49, R3, R25 ;  /* 0x0000000331197223 */ /* 0x000fe20000000019 */
[----:B------:R-:W-:Y:S01]  /*6df0*/  FMUL R31, R47, R31 ;  /* 0x0000001f2f1f7220 */ /* 0x000fe20000400000 */
[C---:B------:R-:W-:Y:S01]  /*6e00*/  SHF.L.U32 R2, R78.reuse, 0x10, RZ ;  /* 0x000000104e027819 */ /* 0x040fe200000006ff */
[----:B------:R-:W-:Y:S01]  /*6e10*/  FFMA R26, R49, R4, R26 ;  /* 0x00000004311a7223 */ /* 0x000fe2000000001a */
[----:B------:R-:W-:Y:S01]  /*6e20*/  LOP3.LUT R3, R78, 0xffff0000, RZ, 0xc0, !PT ;  /* 0xffff00004e037812 */ /* 0x000fe200078ec0ff */
[----:B------:R-:W-:Y:S01]  /*6e30*/  FMUL R29, R47, R33 ;  /* 0x000000212f1d7220 */ /* 0x000fe20000400000 */
[----:B------:R-:W-:Y:S01]  /*6e40*/  SHF.L.U32 R4, R79, 0x10, RZ ;  /* 0x000000104f047819 */ /* 0x000fe200000006ff */
[----:B------:R-:W-:Y:S01]  /*6e50*/  FMUL R30, R47, R34 ;  /* 0x000000222f1e7220 */ /* 0x000fe20000400000 */
[----:B------:R-:W-:Y:S01]  /*6e60*/  F2FP.BF16.F32.PACK_AB R17, R23, R18 ;  /* 0x000000121711723e */ /* 0x000fe200000010ff */
[----:B------:R-:W-:Y:S01]  /*6e70*/  FFMA R31, R49, R0, R31 ;  /* 0x00000000311f7223 */ /* 0x000fe2000000001f */
[----:B------:R-:W-:Y:S01]  /*6e80*/  FMUL R35, R47, R35 ;  /* 0x000000232f237220 */ /* 0x000fe20000400000 */
[----:B------:R-:W-:Y:S01]  /*6e90*/  F2FP.BF16.F32.PACK_AB R18, R21, R20 ;  /* 0x000000141512723e */ /* 0x000fe200000010ff */
[----:B------:R-:W-:Y:S01]  /*6ea0*/  FFMA R28, R49, R2, R28 ;  /* 0x00000002311c7223 */ /* 0x000fe2000000001c */
[----:B------:R-:W-:Y:S01]  /*6eb0*/  F2FP.BF16.F32.PACK_AB R19, R27, R22 ;  /* 0x000000161b13723e */ /* 0x000fe200000010ff */
[C---:B------:R-:W-:Y:S01]  /*6ec0*/  FFMA R29, R49.reuse, R3, R29 ;  /* 0x00000003311d7223 */ /* 0x040fe2000000001d */
[C---:B------:R-:W-:Y:S01]  /*6ed0*/  FFMA R30, R49.reuse, R4, R30 ;  /* 0x00000004311e7223 */ /* 0x040fe2000000001e */
[----:B------:R-:W-:Y:S01]  /*6ee0*/  FFMA R35, R49, R5, R35 ;  /* 0x0000000531237223 */ /* 0x000fe20000000023 */
[----:B------:R-:W-:Y:S01]  /*6ef0*/  F2FP.BF16.F32.PACK_AB R24, R25, R24 ;  /* 0x000000181918723e */ /* 0x000fe200000010ff */
[----:B------:R1:W-:Y:S01]  /*6f00*/  STS.128 [R98+0x2020], R16 ;  /* 0x0020201062007388 */ /* 0x0003e20000000c00 */
[----:B------:R-:W-:Y:S02]  /*6f10*/  F2FP.BF16.F32.PACK_AB R25, R31, R26 ;  /* 0x0000001a1f19723e */ /* 0x000fe400000010ff */
[----:B------:R-:W-:Y:S02]  /*6f20*/  F2FP.BF16.F32.PACK_AB R26, R29, R28 ;  /* 0x0000001c1d1a723e */ /* 0x000fe400000010ff */
[----:B------:R-:W-:Y:S02]  /*6f30*/  F2FP.BF16.F32.PACK_AB R27, R35, R30 ;  /* 0x0000001e231b723e */ /* 0x000fe400000010ff */
[----:B------:R-:W-:Y:S02]  /*6f40*/  LEA R0, R65, UR48, 0x3 ;  /* 0x0000003041007c11 */ /* 0x000fe4000f8e18ff */
[----:B------:R-:W-:Y:S01]  /*6f50*/  @P6 SHF.L.U32 R2, R97, 0x1f, RZ ;  /* 0x0000001f61026819 */ /* 0x000fe200000006ff */
        /* <DEDUP_REMOVED lines=9> */
[----:B------:R-:W-:Y:S02]  /*6ff0*/  UIADD3 UR8, UP0, UPT, UR52, 0x680, URZ ;  /* 0x0000068034087890 */ /* 0x000fe4000ff1e0ff */
[----:B------:R-:W-:Y:S02]  /*7000*/  UIADD3 UR5, UPT, UPT, UR41, 0x20, URZ ;  /* 0x0000002029057890 */ /* 0x000fe4000fffe0ff */
[----:B------:R-:W-:Y:S02]  /*7010*/  UIADD3 UR4, UPT, UPT, UR48, 0x2200, URZ ;  /* 0x0000220030047890 */ /* 0x000fe4000fffe0ff */
[----:B------:R-:W-:Y:S01]  /*7020*/  UIADD3.X UR9, UPT, UPT, URZ, UR53, URZ, UP0, !UPT ;  /* 0x00000035ff097290 */ /* 0x000fe200087fe4ff */
[----:B------:R-:W-:Y:S01]  /*7030*/  UMOV UR6, UR42 ;  /* 0x0000002a00067c82 */ /* 0x000fe20008000000 */
[----:B------:R-:W-:Y:S07]  /*7040*/  UMOV UR7, UR36 ;  /* 0x0000002400077c82 */ /* 0x000fee0008000000 */
[----:B------:R2:W-:Y:S01]  /*7050*/  UTMASTG.3D [UR4], [UR8] ;  /* 0x00000004080073b5 */ /* 0x0005e20008010000 */
[----:B------:R0:W-:Y:S01]  /*7060*/  UTMACMDFLUSH ;  /* 0x00000000000079b7 */ /* 0x0001e20000000000 */
[----:B--2---:R-:W-:Y:S04]  /*7070*/  DEPBAR.LE SB0, 0x1 ;  /* 0x000080400000791a */ /* 0x004fe80000000000 */
.L_x_109:
[----:B------:R-:W-:Y:S05]  /*7080*/  BSYNC.RECONVERGENT B0 ;  /* 0x0000000000007941 */ /* 0x000fea0003800200 */
.L_x_108:
[----:B------:R-:W-:Y:S01]  /*7090*/  BAR.SYNC.DEFER_BLOCKING 0x1, 0x80 ;  /* 0x0042000000007b1d */ /* 0x000fe20000010000 */
[----:B------:R-:W-:Y:S04]  /*70a0*/  UIADD3 UR40, UPT, UPT, UR51, 0x1, URZ ;  /* 0x0000000133287890 */ /* 0x000fe8000fffe0ff */
[----:B------:R-:W-:Y:S04]  /*70b0*/  UISETP.NE.AND UP0, UPT, UR40, 0x4, UPT ;  /* 0x000000042800788c */ /* 0x000fe8000bf05270 */
[----:B------:R-:W-:Y:S01]  /*70c0*/  USEL UR40, UR40, URZ, UP0 ;  /* 0x000000ff28287287 */ /* 0x000fe20008000000 */
[----:B------:R2:W-:Y:S01]  /*70d0*/  @P6 SYNCS.ARRIVE.TRANS64.RED.A1T0 RZ, [R72+URZ], RZ ;  /* 0x000000ff48ff69a7 */ /* 0x0005e200081004ff */
[----:B------:R-:W-:Y:S01]  /*70e0*/  BSSY B1, `(.L_x_110) ;  /* 0x0000017000017945 */ /* 0x000fe20003800000 */
[----:B------:R-:W4:Y:S02]  /*70f0*/  @P6 SYNCS.PHASECHK.TRANS64.TRYWAIT P0, [R0+URZ+0x50], R2 ;  /* 0x00005002000065a7 */ /* 0x000f2400080011ff */
[----:B----4-:R-:W-:Y:S01]  /*7100*/  @P6 SEL R66, RZ, 0x1, !P0 ;  /* 0x00000001ff426807 */ /* 0x010fe20004000000 */
[----:B--2---:R-:W-:Y:S06]  /*7110*/  @!P6 BRA `(.L_x_111) ;  /* 0x00000000004ce947 */ /* 0x004fec0003800000 */
        /* <DEDUP_REMOVED lines=9> */
[----:B------:R-:W-:Y:S04]  /*71b0*/  SHF.L.U32 R6, R97, 0x1f, RZ ;  /* 0x0000001f61067819 */ /* 0x000fe800000006ff */
[----:B------:R-:W2:Y:S02]  /*71c0*/  SYNCS.PHASECHK.TRANS64.TRYWAIT P0, [R0+URZ+0x50], R6 ;  /* 0x00005006000075a7 */ /* 0x000ea400080011ff */
[----:B--2---:R-:W-:Y:S05]  /*71d0*/  @!P0 BRA `(.L_x_114) ;  /* 0x00000024007c8947 */ /* 0x004fea0003800000 */
.L_x_113:
[----:B------:R-:W-:Y:S05]  /*71e0*/  BSYNC B0 ;  /* 0x0000000000007941 */ /* 0x000fea0003800000 */
.L_x_112:
[----:B------:R-:W-:Y:S02]  /*71f0*/  ISETP.NE.AND P0, PT, R67, RZ, PT ;  /* 0x000000ff4300720c */ /* 0x000fe40003f05270 */
[----:B------:R-:W-:Y:S11]  /*7200*/  IADD3 R65, PT, PT, R65, 0x1, RZ ;  /* 0x0000000141417810 */ /* 0x000ff60007ffe0ff */
[----:B------:R4:W1:Y:S04]  /*7210*/  @P0 LDS.128 R56, [R5] ;  /* 0x0000000005380984 */ /* 0x0008680000000c00 */
[----:B------:R4:W1:Y:S04]  /*7220*/  @P0 LDS.128 R60, [R4+0x10] ;  /* 0x00001000043c0984 */ /* 0x0008680000000c00 */
[----:B------:R4:W1:Y:S04]  /*7230*/  @P0 LDS.128 R68, [R3+0x20] ;  /* 0x0000200003440984 */ /* 0x0008680000000c00 */
[----:B------:R4:W1:Y:S02]  /*7240*/  @P0 LDS.128 R76, [R2+0x30] ;  /* 0x00003000024c0984 */ /* 0x0008640000000c00 */
.L_x_111:
[----:B------:R-:W-:Y:S05]  /*7250*/  BSYNC B1 ;  /* 0x0000000000017941 */ /* 0x000fea0003800000 */
.L_x_110:
        /* <DEDUP_REMOVED lines=21> */
.L_x_115:
        /* <DEDUP_REMOVED lines=146> */
.L_x_117:
[----:B------:R-:W-:Y:S05]  /*7cd0*/  BSYNC.RECONVERGENT B0 ;  /* 0x0000000000007941 */ /* 0x000fea0003800200 */
.L_x_116:
        /* <DEDUP_REMOVED lines=21> */
.L_x_121:
[----:B------:R-:W-:Y:S05]  /*7e30*/  BSYNC B0 ;  /* 0x0000000000007941 */ /* 0x000fea0003800000 */
.L_x_120:
[----:B------:R-:W-:Y:S11]  /*7e40*/  ISETP.NE.AND P0, PT, R67, RZ, PT ;  /* 0x000000ff4300720c */ /* 0x000ff60003f05270 */
[----:B------:R-:W-:Y:S02]  /*7e50*/  @!UPT UIADD3 URZ, UPT, UPT, URZ, URZ, URZ ;  /* 0x000000fffffff290 */ /* 0x000fe4000fffe0ff */
[----:B------:R4:W1:Y:S04]  /*7e60*/  @P0 LDS.128 R56, [R4] ;  /* 0x0000000004380984 */ /* 0x0008680000000c00 */
[----:B------:R4:W1:Y:S04]  /*7e70*/  @P0 LDS.128 R60, [R3+0x10] ;  /* 0x00001000033c0984 */ /* 0x0008680000000c00 */
[----:B------:R4:W1:Y:S04]  /*7e80*/  @P0 LDS.128 R68, [R2+0x20] ;  /* 0x0000200002440984 */ /* 0x0008680000000c00 */
[----:B------:R4:W1:Y:S02]  /*7e90*/  @P0 LDS.128 R76, [R65+0x30] ;  /* 0x00003000414c0984 */ /* 0x0008640000000c00 */
.L_x_119:
[----:B------:R-:W-:Y:S05]  /*7ea0*/  BSYNC B1 ;  /* 0x0000000000017941 */ /* 0x000fea0003800000 */
.L_x_118:
        /* <DEDUP_REMOVED lines=21> */
.L_x_123:
[----:B------:R-:W-:Y:S01]  /*8000*/  ISETP.NE.AND P0, PT, R102, RZ, PT ;  /* 0x000000ff6600720c */ /* 0x000fe20003f05270 */
[----:B------:R-:W-:Y:S05]  /*8010*/  WARPSYNC.ALL ;  /* 0x0000000000007948 */ /* 0x000fea0003800000 */
[----:B------:R-:W-:Y:S01]  /*8020*/  R2UR UR4, R48 ;  /* 0x00000000300472ca */ /* 0x000fe200000e0000 */
[----:B------:R-:W-:Y:S01]  /*8030*/  BSSY.RECONVERGENT B0, `(.L_x_124) ;  /* 0x000008c000007945 */ /* 0x000fe20003800200 */
[----:B------:R-:W-:Y:S02]  /*8040*/  R2UR UR5, R64 ;  /* 0x00000000400572ca */ /* 0x000fe400000e0000 */
[C---:B-1----:R-:W-:Y:S02]  /*8050*/  SHF.L.U32 R0, R56.reuse, 0x10, RZ ;  /* 0x0000001038007819 */ /* 0x042fe400000006ff */
[----:B----4-:R-:W-:Y:S02]  /*8060*/  LOP3.LUT R2, R56, 0xffff0000, RZ, 0xc0, !PT ;  /* 0xffff000038027812 */ /* 0x010fe400078ec0ff */
[C---:B------:R-:W-:Y:S02]  /*8070*/  SHF.L.U32 R3, R57.reuse, 0x10, RZ ;  /* 0x0000001039037819 */ /* 0x040fe400000006ff */
[----:B------:R-:W-:Y:S02]  /*8080*/  LOP3.LUT R48, R57, 0xffff0000, RZ, 0xc0, !PT ;  /* 0xffff000039307812 */ /* 0x000fe400078ec0ff */
[C---:B------:R-:W-:Y:S01]  /*8090*/  SHF.L.U32 R50, R58.reuse, 0x10, RZ ;  /* 0x000000103a327819 */ /* 0x040fe200000006ff */
[----:B------:R-:W1:Y:S01]  /*80a0*/  LDTM.x32 R4, tmem[UR4+0x60] ;  /* 0x00006004000479ee */ /* 0x000e6200082c0000 */
[----:B------:R-:W-:Y:S01]  /*80b0*/  LOP3.LUT R51, R58, 0xffff0000, RZ, 0xc0, !PT ;  /* 0xffff00003a337812 */ /* 0x000fe200078ec0ff */
[----:B------:R-:W-:Y:S01]  /*80c0*/  NOP ;  /* 0x0000000000007918 */ /* 0x000fe20000000000 */
[C---:B------:R-:W-:Y:S01]  /*80d0*/  SHF.L.U32 R52, R59.reuse, 0x10, RZ ;  /* 0x000000103b347819 */ /* 0x040fe200000006ff */
[----:B------:R-:W-:Y:S01]  /*80e0*/  UIADD3 UR5, UPT, UPT, UR5, 0xe0, URZ ;  /* 0x000000e005057890 */ /* 0x000fe2000fffe0ff */
[----:B------:R-:W-:Y:S02]  /*80f0*/  LOP3.LUT R53, R59, 0xffff0000, RZ, 0xc0, !PT ;  /* 0xffff00003b357812 */ /* 0x000fe400078ec0ff */
[C---:B------:R-:W-:Y:S01]  /*8100*/  SHF.L.U32 R54, R60.reuse, 0x10, RZ ;  /* 0x000000103c367819 */ /* 0x040fe200000006ff */
[----:B------:R-:W-:Y:S01]  /*8110*/  UPRMT UR5, UR37, 0x654, UR5 ;  /* 0x0000065425057896 */ /* 0x000fe20008000005 */
[----:B------:R-:W-:Y:S02]  /*8120*/  LOP3.LUT R55, R60, 0xffff0000, RZ, 0xc0, !PT ;  /* 0xffff00003c377812 */ /* 0x000fe400078ec0ff */
[C---:B------:R-:W-:Y:S02]  /*8130*/  SHF.L.U32 R56, R61.reuse, 0x10, RZ ;  /* 0x000000103d387819 */ /* 0x040fe400000006ff */
[----:B------:R-:W-:Y:S02]  /*8140*/  LOP3.LUT R57, R61, 0xffff0000, RZ, 0xc0, !PT ;  /* 0xffff00003d397812 */ /* 0x000fe400078ec0ff */
[C---:B------:R-:W-:Y:S02]  /*8150*/  SHF.L.U32 R58, R62.reuse, 0x10, RZ ;  /* 0x000000103e3a7819 */ /* 0x040fe400000006ff */
[----:B------:R-:W-:Y:S01]  /*8160*/  LOP3.LUT R59, R62, 0xffff0000, RZ, 0xc0, !PT ;  /* 0xffff00003e3b7812 */ /* 0x000fe200078ec0ff */
[----:B-1----:R-:W-:Y:S01]  /*8170*/  SYNCS.ARRIVE.TRANS64.RED.A1T0 RZ, [UR5], RZ ;  /* 0x000000ffffff79a7 */ /* 0x002fe20008100405 */
[C---:B------:R-:W-:Y:S02]  /*8180*/  SHF.L.U32 R60, R63.reuse, 0x10, RZ ;  /* 0x000000103f3c7819 */ /* 0x040fe400000006ff */
[----:B------:R-:W-:Y:S02]  /*8190*/  LOP3.LUT R61, R63, 0xffff0000, RZ, 0xc0, !PT ;  /* 0xffff00003f3d7812 */ /* 0x000fe400078ec0ff */
[C---:B------:R-:W-:Y:S01]  /*81a0*/  SHF.L.U32 R62, R68.reuse, 0x10, RZ ;  /* 0x00000010443e7819 */ /* 0x040fe200000006ff */
[C---:B------:R-:W-:Y:S01]  /*81b0*/  FMUL R4, R47.reuse, R4 ;  /* 0x000000042f047220 */ /* 0x040fe20000400000 */
[C---:B------:R-:W-:Y:S01]  /*81c0*/  FMUL R5, R47.reuse, R5 ;  /* 0x000000052f057220 */ /* 0x040fe20000400000 */
[----:B------:R-:W-:Y:S01]  /*81d0*/  FMUL R6, R47, R6 ;  /* 0x000000062f067220 */ /* 0x000fe20000400000 */
[----:B------:R-:W-:Y:S01]  /*81e0*/  LOP3.LUT R63, R68, 0xffff0000, RZ, 0xc0, !PT ;  /* 0xffff0000443f7812 */ /* 0x000fe200078ec0ff */
[C---:B------:R-:W-:Y:S01]  /*81f0*/  FFMA R4, R49.reuse, R0, R4 ;  /* 0x0000000031047223 */ /* 0x040fe20000000004 */
[----:B------:R-:W-:Y:S01]  /*8200*/  FFMA R5, R49, R2, R5 ;  /* 0x0000000231057223 */ /* 0x000fe20000000005 */
[----:B------:R-:W-:Y:S01]  /*8210*/  SHF.L.U32 R64, R69, 0x10, RZ ;  /* 0x0000001045407819 */ /* 0x000fe200000006ff */
[----:B------:R-:W-:Y:S01]  /*8220*/  FFMA R6, R49, R3, R6 ;  /* 0x0000000331067223 */ /* 0x000fe20000000006 */
[----:B------:R-:W-:Y:S01]  /*8230*/  FMUL R7, R47, R7 ;  /* 0x000000072f077220 */ /* 0x000fe20000400000 */
[----:B------:R-:W-:Y:S01]  /*8240*/  LOP3.LUT R65, R69, 0xffff0000, RZ, 0xc0, !PT ;  /* 0xffff000045417812 */ /* 0x000fe200078ec0ff */
[----:B------:R-:W-:Y:S01]  /*8250*/  FMUL R8, R47, R8 ;  /* 0x000000082f087220 */ /* 0x000fe20000400000 */
[----:B------:R-:W-:Y:S01]  /*8260*/  F2FP.BF16.F32.PACK_AB R4, R5, R4 ;  /* 0x000000040504723e */ /* 0x000fe200000010ff */
[----:B------:R-:W-:Y:S01]  /*8270*/  FFMA R7, R49, R48, R7 ;  /* 0x0000003031077223 */ /* 0x000fe20000000007 */
[----:B------:R-:W-:Y:S01]  /*8280*/  FMUL R9, R47, R9 ;  /* 0x000000092f097220 */ /* 0x000fe20000400000 */
[----:B------:R-:W-:Y:S01]  /*8290*/  FFMA R8, R49, R50, R8 ;  /* 0x0000003231087223 */ /* 0x000fe20000000008 */
[C---:B------:R-:W-:Y:S01]  /*82a0*/  SHF.L.U32 R66, R70.reuse, 0x10, RZ ;  /* 0x0000001046427819 */ /* 0x040fe200000006ff */
[----:B------:R-:W-:Y:S01]  /*82b0*/  FMUL R0, R47, R10 ;  /* 0x0000000a2f007220 */ /* 0x000fe20000400000 */
[----:B------:R-:W-:Y:S01]  /*82c0*/  F2FP.BF16.F32.PACK_AB R5, R7, R6 ;  /* 0x000000060705723e */ /* 0x000fe200000010ff */
[----:B------:R-:W-:Y:S01]  /*82d0*/  FFMA R9, R49, R51, R9 ;  /* 0x0000003331097223 */ /* 0x000fe20000000009 */
[----:B------:R-:W-:Y:S01]  /*82e0*/  FMUL R2, R47, R11 ;  /* 0x0000000b2f027220 */ /* 0x000fe20000400000 */
[----:B------:R-:W-:Y:S01]  /*82f0*/  FFMA R0, R49, R52, R0 ;  /* 0x0000003431007223 */ /* 0x000fe20000000000 */
[----:B------:R-:W-:Y:S01]  /*8300*/  LOP3.LUT R67, R70, 0xffff0000, RZ, 0xc0, !PT ;  /* 0xffff000046437812 */ /* 0x000fe200078ec0ff */
[----:B------:R-:W-:Y:S01]  /*8310*/  FMUL R3, R47, R12 ;  /* 0x0000000c2f037220 */ /* 0x000fe20000400000 */
[----:B------:R-:W-:Y:S01]  /*8320*/  F2FP.BF16.F32.PACK_AB R6, R9, R8 ;  /* 0x000000080906723e */ /* 0x000fe200000010ff */
[----:B------:R-:W-:Y:S01]  /*8330*/  FFMA R2, R49, R53, R2 ;  /* 0x0000003531027223 */ /* 0x000fe20000000002 */
[----:B------:R-:W-:Y:S01]  /*8340*/  FMUL R10, R47, R13 ;  /* 0x0000000d2f0a7220 */ /* 0x000fe20000400000 */
[----:B------:R-:W-:Y:S01]  /*8350*/  FFMA R3, R49, R54, R3 ;  /* 0x0000003631037223 */ /* 0x000fe20000000003 */
[----:B------:R-:W-:Y:S01]  /*8360*/  SHF.L.U32 R68, R71, 0x10, RZ ;  /* 0x0000001047447819 */ /* 0x000fe200000006ff */
[----:B------:R-:W-:Y:S01]  /*8370*/  FMUL R11, R47, R14 ;  /* 0x0000000e2f0b7220 */ /* 0x000fe20000400000 */
[----:B------:R-:W-:Y:S01]  /*8380*/  F2FP.BF16.F32.PACK_AB R7, R2, R0 ;  /* 0x000000000207723e */ /* 0x000fe200000010ff */
[----:B------:R-:W-:Y:S01]  /*8390*/  FFMA R10, R49, R55, R10 ;  /* 0x00000037310a7223 */ /* 0x000fe2000000000a */
[C---:B------:R-:W-:Y:S01]  /*83a0*/  FMUL R15, R47.reuse, R15 ;  /* 0x0000000f2f0f7220 */ /* 0x040fe20000400000 */
[C---:B------:R-:W-:Y:S01]  /*83b0*/  FMUL R12, R47.reuse, R16 ;  /* 0x000000102f0c7220 */ /* 0x040fe20000400000 */
[----:B------:R-:W-:Y:S01]  /*83c0*/  FMUL R13, R47, R17 ;  /* 0x000000112f0d7220 */ /* 0x000fe20000400000 */
[----:B------:R1:W-:Y:S01]  /*83d0*/  STS.128 [R100+0x6000], R4 ;  /* 0x0060000464007388 */ /* 0x0003e20000000c00 */
[----:B------:R-:W-:Y:S01]  /*83e0*/  LOP3.LUT R69, R71, 0xffff0000, RZ, 0xc0, !PT ;  /* 0xffff000047457812 */ /* 0x000fe200078ec0ff */
[C---:B------:R-:W-:Y:S01]  /*83f0*/  FFMA R11, R49.reuse, R56, R11 ;  /* 0x00000038310b7223 */ /* 0x040fe2000000000b */
[----:B------:R-:W-:Y:S01]  /*8400*/  SHF.L.U32 R70, R76, 0x10, RZ ;  /* 0x000000104c467819 */ /* 0x000fe200000006ff */
[C---:B------:R-:W-:Y:S01]  /*8410*/  FFMA R15, R49.reuse, R57, R15 ;  /* 0x00000039310f7223 */ /* 0x040fe2000000000f */
[----:B------:R-:W-:Y:S01]  /*8420*/  F2FP.BF16.F32.PACK_AB R8, R10, R3 ;  /* 0x000000030a08723e */ /* 0x000fe200000010ff */
[C---:B------:R-:W-:Y:S01]  /*8430*/  FFMA R12, R49.reuse, R58, R12 ;  /* 0x0000003a310c7223 */ /* 0x040fe2000000000c */
[----:B------:R-:W-:Y:S01]  /*8440*/  FFMA R13, R49, R59, R13 ;  /* 0x0000003b310d7223 */ /* 0x000fe2000000000d */
[C---:B------:R-:W-:Y:S01]  /*8450*/  FMUL R14, R47.reuse, R18 ;  /* 0x000000122f0e7220 */ /* 0x040fe20000400000 */
[C---:B------:R-:W-:Y:S01]  /*8460*/  FMUL R19, R47.reuse, R19 ;  /* 0x000000132f137220 */ /* 0x040fe20000400000 */
[C---:B------:R-:W-:Y:S01]  /*8470*/  FMUL R16, R47.reuse, R20 ;  /* 0x000000142f107220 */ /* 0x040fe20000400000 */
[----:B------:R-:W-:Y:S01]  /*8480*/  FMUL R17, R47, R21 ;  /* 0x000000152f117220 */ /* 0x000fe20000400000 */
[----:B------:R-:W-:Y:S01]  /*8490*/  FFMA R14, R49, R60, R14 ;  /* 0x0000003c310e7223 */ /* 0x000fe2000000000e */
        /* <DEDUP_REMOVED lines=9> */
[----:B------:R-:W-:Y:S01]  /*8530*/  F2FP.BF16.F32.PACK_AB R9, R15, R11 ;  /* 0x0000000b0f09723e */ /* 0x000fe200000010ff */
[----:B------:R-:W-:Y:S01]  /*8540*/  FFMA R23, R49, R65, R23 ;  /* 0x0000004131177223 */ /* 0x000fe20000000017 */
[----:B------:R-:W-:Y:S01]  /*8550*/  FMUL R27, R47, R27 ;  /* 0x0000001b2f1b7220 */ /* 0x000fe20000400000 */
[----:B------:R-:W-:Y:S01]  /*8560*/  F2FP.BF16.F32.PACK_AB R10, R13, R12 ;  /* 0x0000000c0d0a723e */ /* 0x000fe200000010ff */
[----:B------:R-:W-:Y:S01]  /*8570*/  FFMA R20, R49, R66, R20 ;  /* 0x0000004231147223 */ /* 0x000fe20000000014 */
[----:B------:R-:W-:Y:S01]  /*8580*/  F2FP.BF16.F32.PACK_AB R11, R19, R14 ;  /* 0x0000000e130b723e */ /* 0x000fe200000010ff */
[----:B------:R-:W-:Y:S01]  /*8590*/  FMUL R24, R47, R28 ;  /* 0x0000001c2f187220 */ /* 0x000fe20000400000 */
[----:B------:R-:W-:Y:S01]  /*85a0*/  LOP3.LUT R71, R76, 0xffff0000, RZ, 0xc0, !PT ;  /* 0xffff00004c477812 */ /* 0x000fe200078ec0ff */
[----:B------:R-:W-:Y:S01]  /*85b0*/  FFMA R21, R49, R67, R21 ;  /* 0x0000004331157223 */ /* 0x000fe20000000015 */
[----:B------:R-:W-:Y:S01]  /*85c0*/  SHF.L.U32 R72, R77, 0x10, RZ ;  /* 0x000000104d487819 */ /* 0x000fe200000006ff */
[----:B------:R1:W-:Y:S01]  /*85d0*/  STS.128 [R99+0x6010], R8 ;  /* 0x0060100863007388 */ /* 0x0003e20000000c00 */
[----:B------:R-:W-:Y:S01]  /*85e0*/  FMUL R25, R47, R29 ;  /* 0x0000001d2f197220 */ /* 0x000fe20000400000 */
[----:B------:R-:W-:Y:S01]  /*85f0*/  FFMA R22, R49, R68, R22 ;  /* 0x0000004431167223 */ /* 0x000fe20000000016 */
[----:B------:R-:W-:Y:S01]  /*8600*/  LOP3.LUT R73, R77, 0xffff0000, RZ, 0xc0, !PT ;  /* 0xffff00004d497812 */ /* 0x000fe200078ec0ff */
[----:B------:R-:W-:Y:S01]  /*8610*/  FMUL R26, R47, R30 ;  /* 0x0000001e2f1a7220 */ /* 0x000fe20000400000 */
[----:B------:R-:W-:Y:S01]  /*8620*/  FFMA R27, R49, R69, R27 ;  /* 0x00000045311b7223 */ /* 0x000fe2000000001b */
[C---:B------:R-:W-:Y:S01]  /*8630*/  SHF.L.U32 R74, R78.reuse, 0x10, RZ ;  /* 0x000000104e4a7819 */ /* 0x040fe200000006ff */
[----:B------:R-:W-:Y:S01]  /*8640*/  FMUL R31, R47, R31 ;  /* 0x0000001f2f1f7220 */ /* 0x000fe20000400000 */
[----:B------:R-:W-:Y:S01]  /*8650*/  FFMA R24, R49, R70, R24 ;  /* 0x0000004631187223 */ /* 0x000fe20000000018 */
[----:B------:R-:W-:Y:S01]  /*8660*/  LOP3.LUT R75, R78, 0xffff0000, RZ, 0xc0, !PT ;  /* 0xffff00004e4b7812 */ /* 0x000fe200078ec0ff */
[----:B------:R-:W-:Y:S01]  /*8670*/  FMUL R28, R47, R32 ;  /* 0x000000202f1c7220 */ /* 0x000fe20000400000 */
[----:B------:R-:W-:Y:S01]  /*8680*/  FFMA R25, R49, R71, R25 ;  /* 0x0000004731197223 */ /* 0x000fe20000000019 */
[----:B------:R-:W-:Y:S01]  /*8690*/  SHF.L.U32 R76, R79, 0x10, RZ ;  /* 0x000000104f4c7819 */ /* 0x000fe200000006ff */
[----:B------:R-:W-:Y:S01]  /*86a0*/  FMUL R29, R47, R33 ;  /* 0x000000212f1d7220 */ /* 0x000fe20000400000 */
[----:B------:R-:W-:Y:S01]  /*86b0*/  F2FP.BF16.F32.PACK_AB R16, R17, R16 ;  /* 0x000000101110723e */ /* 0x000fe200000010ff */
[----:B------:R-:W-:Y:S01]  /*86c0*/  FFMA R26, R49, R72, R26 ;  /* 0x00000048311a7223 */ /* 0x000fe2000000001a */
[----:B------:R-:W-:Y:S01]  /*86d0*/  LOP3.LUT R77, R79, 0xffff0000, RZ, 0xc0, !PT ;  /* 0xffff00004f4d7812 */ /* 0x000fe200078ec0ff */
        /* <DEDUP_REMOVED lines=33> */
.L_x_125:
[----:B------:R-:W-:Y:S05]  /*88f0*/  BSYNC.RECONVERGENT B0 ;  /* 0x0000000000007941 */ /* 0x000fea0003800200 */
.L_x_124:
[----:B------:R-:W-:Y:S01]  /*8900*/  BAR.SYNC.DEFER_BLOCKING 0x1, 0x80 ;  /* 0x0042000000007b1d */ /* 0x000fe20000010000 */
[----:B------:R-:W-:Y:S01]  /*8910*/  UISETP.NE.AND UP0, UPT, UR49, -0x4, UPT ;  /* 0xfffffffc3100788c */ /* 0x000fe2000bf05270 */
[----:B------:R-:W-:Y:S08]  /*8920*/  IADD3 R45, PT, PT, R45, 0x1, RZ ;  /* 0x000000012d2d7810 */ /* 0x000ff00007ffe0ff */
[----:B------:R-:W-:Y:S05]  /*8930*/  BRA.U !UP0, `(.L_x_126) ;  /* 0x0000000108287547 */ /* 0x000fea000b800000 */
[----:B------:R-:W-:Y:S01]  /*8940*/  ISETP.NE.AND P0, PT, R107, RZ, PT ;  /* 0x000000ff6b00720c */ /* 0x000fe20003f05270 */
[----:B------:R-:W-:Y:S01]  /*8950*/  IMAD.U32 R2, RZ, RZ, UR51 ;  /* 0x00000033ff027e24 */ /* 0x000fe2000f8e00ff */
[----:B------:R-:W-:Y:S01]  /*8960*/  UIADD3 UR51, UPT, UPT, UR51, 0x1, URZ ;  /* 0x0000000133337890 */ /* 0x000fe2000fffe0ff */
[----:B------:R-:W-:Y:S03]  /*8970*/  IMAD.U32 R0, RZ, RZ, UR37 ;  /* 0x00000025ff007e24 */ /* 0x000fe6000f8e00ff */
[----:B------:R-:W-:Y:S04]  /*8980*/  UISETP.NE.AND UP0, UPT, UR51, 0x4, UPT ;  /* 0x000000043300788c */ /* 0x000fe8000bf05270 */
[----:B------:R-:W-:Y:S03]  /*8990*/  USEL UR51, UR51, URZ, UP0 ;  /* 0x000000ff33337287 */ /* 0x000fe60008000000 */
[----:B------:R-:W-:Y:S05]  /*89a0*/  @P0 LEA R2, R2, UR48, 0x3 ;  /* 0x0000003002020c11 */ /* 0x000fea000f8e18ff */
[----:B------:R-:W-:Y:S05]  /*89b0*/  @P0 VIADD R2, R2, 0x70 ;  /* 0x0000007002020836 */ /* 0x000fea0000000000 */
[----:B------:R-:W-:Y:S04]  /*89c0*/  @P0 PRMT R0, R0, 0x654, R2 ;  /* 0x0000065400000816 */ /* 0x000fe80000000002 */
[----:B------:R2:W-:Y:S03]  /*89d0*/  @P0 SYNCS.ARRIVE.TRANS64.RED.A1T0 RZ, [R0+URZ], RZ ;  /* 0x000000ff00ff09a7 */ /* 0x0005e600081004ff */
.L_x_126:
[----:B------:R-:W-:Y:S01]  /*89e0*/  ISETP.NE.AND P2, PT, R103, RZ, PT ;  /* 0x000000ff6700720c */ /* 0x000fe20003f45270 */
[----:B------:R-:W-:Y:S01]  /*89f0*/  UIADD3 UR49, UPT, UPT, UR49, 0x4, URZ ;  /* 0x0000000431317890 */ /* 0x000fe2000fffe0ff */
[----:B------:R-:W-:Y:S01]  /*8a00*/  ISETP.NE.AND P0, PT, R105, 0x2, PT ;  /* 0x000000026900780c */ /* 0x000fe20003f05270 */
[----:B------:R-:W-:Y:S01]  /*8a10*/  IMAD.IADD R14, R43, 0x1, R86 ;  /* 0x000000012b0e7824 */ /* 0x000fe200078e0256 */
[----:B------:R-:W-:Y:S01]  /*8a20*/  ISETP.NE.AND P1, PT, R45, 0x4, PT ;  /* 0x000000042d00780c */ /* 0x000fe20003f25270 */
[----:B------:R-:W-:Y:S01]  /*8a30*/  IMAD.IADD R15, R44, 0x1, R87 ;  /* 0x000000012c0f7824 */ /* 0x000fe200078e0257 */
[----:B------:R-:W-:Y:S02]  /*8a40*/  SEL R2, RZ, 0x1, P0 ;  /* 0x00000001ff027807 */ /* 0x000fe40000000000 */
[----:B--2---:R-:W-:Y:S02]  /*8a50*/  SEL R0, RZ, 0x1, P1 ;  /* 0x00000001ff007807 */ /* 0x004fe40000800000 */
[----:B------:R-:W-:Y:S02]  /*8a60*/  LOP3.LUT R95, R95, R2, RZ, 0x3c, !PT ;  /* 0x000000025f5f7212 */ /* 0x000fe400078e3cff */
[----:B------:R-:W-:Y:S02]  /*8a70*/  LOP3.LUT R96, R96, R0, RZ, 0x3c, !PT ;  /* 0x0000000060607212 */ /* 0x000fe400078e3cff */
[----:B------:R-:W-:Y:S02]  /*8a80*/  @P2 R2UR UR36, R94 ;  /* 0x000000005e2422ca */ /* 0x000fe400000e0000 */
[----:B------:R-:W-:Y:S02]  /*8a90*/  SEL R105, R105, RZ, P0 ;  /* 0x000000ff69697207 */ /* 0x000fe40000000000 */
[----:B------:R-:W-:Y:S01]  /*8aa0*/  SEL R45, R45, RZ, P1 ;  /* 0x000000ff2d2d7207 */ /* 0x000fe20000800000 */
[----:B------:R-:W-:Y:S10]  /*8ab0*/  @P2 BRA `(.L_x_127) ;  /* 0xffffffc000502947 */ /* 0x000ff4000383ffff */
[----:B------:R-:W-:-:S09]  /*8ac0*/  UISETP.NE.AND UP0, UPT, UR50, URZ, UPT ;  /* 0x000000ff3200728c */ /* 0x000fd2000bf05270 */
[----:B------:R-:W-:Y:S05]  /*8ad0*/  BRA.U !UP0, `(.L_x_128) ;  /* 0x0000000108487547 */ /* 0x000fea000b800000 */
[----:B------:R-:W2:Y:S02]  /*8ae0*/  LDCU.64 UR4, c[0x0][0x890] ;  /* 0x00011200ff0477ac */ /* 0x000ea40008000a00 */
[----:B--2---:R-:W-:-:S04]  /*8af0*/  UISETP.NE.U32.AND UP0, UPT, UR4, URZ, UPT ;  /* 0x000000ff0400728c */ /* 0x004fc8000bf05070 */
[----:B------:R-:W-:-:S09]  /*8b00*/  UISETP.NE.AND.EX UP0, UPT, UR5, URZ, UPT, UP0 ;  /* 0x000000ff0500728c */ /* 0x000fd2000bf05300 */
[----:B------:R-:W-:Y:S05]  /*8b10*/  BRA.U UP0, `(.L_x_129) ;  /* 0x00000001000c7547 */ /* 0x000fea000b800000 */
[----:B------:R-:W-:-:S13]  /*8b20*/  FSETP.NEU.AND P0, PT, R49, RZ, PT ;  /* 0x000000ff3100720b */ /* 0x000fda0003f0d000 */
[----:B------:R-:W-:Y:S05]  /*8b30*/  @!P0 EXIT ;  /* 0x000000000000894d */ /* 0x000fea0003800000 */
[----:B------:R-:W-:Y:S05]  /*8b40*/  BRA `(.L_x_128) ;  /* 0x00000000002c7947 */ /* 0x000fea0003800000 */
.L_x_129:
[----:B------:R-:W-:Y:S01]  /*8b50*/  ISETP.NE.AND P0, PT, R104, RZ, PT ;  /* 0x000000ff6800720c */ /* 0x000fe20003f05270 */
[----:B------:R-:W-:-:S12]  /*8b60*/  BSSY.RECONVERGENT B0, `(.L_x_128) ;  /* 0x0000009000007945 */ /* 0x000fd80003800200 */
[----:B------:R-:W-:Y:S05]  /*8b70*/  @P0 BRA `(.L_x_130) ;  /* 0x0000000000140947 */ /* 0x000fea0003800000 */
[----:B------:R-:W2:Y:S02]  /*8b80*/  LDCU.64 UR4, c[0x0][0x888] ;  /* 0x00011100ff0477ac */ /* 0x000ea40008000a00 */
[----:B--2---:R-:W-:-:S04]  /*8b90*/  ISETP.NE.U32.AND P0, PT, RZ, UR4, PT ;  /* 0x00000004ff007c0c */ /* 0x004fc8000bf05070 */
[----:B------:R-:W-:-:S13]  /*8ba0*/  ISETP.NE.AND.EX P0, PT, RZ, UR5, PT, P0 ;  /* 0x00000005ff007c0c */ /* 0x000fda000bf05300 */
[----:B------:R-:W-:Y:S05]  /*8bb0*/  @!P0 EXIT ;  /* 0x000000000000894d */ /* 0x000fea0003800000 */
[----:B------:R-:W-:Y:S05]  /*8bc0*/  BRA `(.L_x_131) ;  /* 0x0000000000087947 */ /* 0x000fea0003800000 */
.L_x_130:
[----:B------:R-:W-:-:S13]  /*8bd0*/  FSETP.NEU.AND P0, PT, R49, RZ, PT ;  /* 0x000000ff3100720b */ /* 0x000fda0003f0d000 */
[----:B------:R-:W-:Y:S05]  /*8be0*/  @!P0 EXIT ;  /* 0x000000000000894d */ /* 0x000fea0003800000 */
.L_x_131:
[----:B------:R-:W-:Y:S05]  /*8bf0*/  BSYNC.RECONVERGENT B0 ;  /* 0x0000000000007941 */ /* 0x000fea0003800200 */
.L_x_128:
[----:B------:R-:W-:Y:S01]  /*8c00*/  ULEA UR4, UR51, UR48, 0x3 ;  /* 0x0000003033047291 */ /* 0x000fe2000f8e18ff */
[----:B------:R-:W-:-:S04]  /*8c10*/  DEPBAR.LE SB0, 0x0 ;  /* 0x000080000000791a */ /* 0x000fc80000000000 */
[----:B------:R-:W-:-:S04]  /*8c20*/  UIADD3 UR4, UPT, UPT, UR4, 0x70, URZ ;  /* 0x0000007004047890 */ /* 0x000fc8000fffe0ff */
[----:B------:R-:W-:-:S09]  /*8c30*/  UPRMT UR4, UR37, 0x654, UR4 ;  /* 0x0000065425047896 */ /* 0x000fd20008000004 */
[----:B------:R-:W-:Y:S01]  /*8c40*/  SYNCS.ARRIVE.TRANS64.RED.A1T0 RZ, [UR4], RZ ;  /* 0x000000ffffff79a7 */ /* 0x000fe20008100404 */
[----:B------:R-:W-:Y:S05]  /*8c50*/  EXIT ;  /* 0x000000000000794d */ /* 0x000fea0003800000 */
.L_x_19:
[----:B--2---:R2:W1:Y:S02]  /*8c60*/  SYNCS.PHASECHK.TRANS64.TRYWAIT P0, [R2+URZ+0x110], R3 ;  /* 0x00011003020075a7 */ /* 0x00446400080011ff */
[----:B-1----:R-:W-:Y:S05]  /*8c70*/  @!P0 NANOSLEEP.SYNCS 0x989680 ;  /* 0x009896800000895d */ /* 0x002fea0003900000 */
[----:B------:R-:W1:Y:S02]  /*8c80*/  @!P0 SYNCS.PHASECHK.TRANS64 P0, [R2+URZ+0x110], R3 ;  /* 0x00011003020085a7 */ /* 0x000e6400080010ff */
[----:B-1----:R-:W-:Y:S05]  /*8c90*/  @!P0 BRA `(.L_x_19) ;  /* 0xfffffffc00f08947 */ /* 0x002fea000383ffff */
[----:B------:R-:W-:Y:S05]  /*8ca0*/  BRA `(.L_x_132) ;  /* 0xffffff8800547947 */ /* 0x000fea000383ffff */
.L_x_22:
[----:B-1----:R-:W-:-:S07]  /*8cb0*/  MOV R2, UR33 ;  /* 0x0000002100027c02 */ /* 0x002fce0008000f00 */
.L_x_133:
[----:B-1----:R1:W2:Y:S02]  /*8cc0*/  SYNCS.PHASECHK.TRANS64.TRYWAIT P0, [R2+URZ+0x28], R4 ;  /* 0x00002804020075a7 */ /* 0x0022a400080011ff */
[----:B--2---:R-:W-:Y:S05]  /*8cd0*/  @!P0 NANOSLEEP.SYNCS 0x989680 ;  /* 0x009896800000895d */ /* 0x004fea0003900000 */
[----:B------:R-:W2:Y:S02]  /*8ce0*/  @!P0 SYNCS.PHASECHK.TRANS64 P0, [R2+URZ+0x28], R4 ;  /* 0x00002804020085a7 */ /* 0x000ea400080010ff */
[----:B--2---:R-:W-:Y:S05]  /*8cf0*/  @!P0 BRA `(.L_x_133) ;  /* 0xfffffffc00f08947 */ /* 0x004fea000383ffff */
[----:B------:R-:W-:Y:S05]  /*8d00*/  BRA `(.L_x_21) ;  /* 0xffffff8800a47947 */ /* 0x000fea000383ffff */
.L_x_28:
[----:B-1----:R-:W-:-:S07]  /*8d10*/  MOV R2, UR17 ;  /* 0x0000001100027c02 */ /* 0x002fce0008000f00 */
.L_x_134:
[----:B-1----:R1:W2:Y:S02]  /*8d20*/  SYNCS.PHASECHK.TRANS64.TRYWAIT P0, [R2+URZ+0x28], R4 ;  /* 0x00002804020075a7 */ /* 0x0022a400080011ff */
[----:B--2---:R-:W-:Y:S05]  /*8d30*/  @!P0 NANOSLEEP.SYNCS 0x989680 ;  /* 0x009896800000895d */ /* 0x004fea0003900000 */
[----:B------:R-:W2:Y:S02]  /*8d40*/  @!P0 SYNCS.PHASECHK.TRANS64 P0, [R2+URZ+0x28], R4 ;  /* 0x00002804020085a7 */ /* 0x000ea400080010ff */
[----:B--2---:R-:W-:Y:S05]  /*8d50*/  @!P0 BRA `(.L_x_134) ;  /* 0xfffffffc00f08947 */ /* 0x004fea000383ffff */
[----:B------:R-:W-:Y:S05]  /*8d60*/  BRA `(.L_x_27) ;  /* 0xffffff8c00487947 */ /* 0x000fea000383ffff */
.L_x_32:
[----:B-1----:R1:W2:Y:S02]  /*8d70*/  SYNCS.PHASECHK.TRANS64.TRYWAIT P0, [R2+URZ+0xa0], R3 ;  /* 0x0000a003020075a7 */ /* 0x0022a400080011ff */
[----:B--2---:R-:W-:Y:S05]  /*8d80*/  @!P0 NANOSLEEP.SYNCS 0x989680 ;  /* 0x009896800000895d */ /* 0x004fea0003900000 */
[----:B------:R-:W2:Y:S02]  /*8d90*/  @!P0 SYNCS.PHASECHK.TRANS64 P0, [R2+URZ+0xa0], R3 ;  /* 0x0000a003020085a7 */ /* 0x000ea400080010ff */
[----:B--2---:R-:W-:Y:S05]  /*8da0*/  @!P0 BRA `(.L_x_32) ;  /* 0xfffffffc00f08947 */ /* 0x004fea000383ffff */
[----:B------:R-:W-:Y:S05]  /*8db0*/  BRA `(.L_x_135) ;  /* 0xffffff8c00d47947 */ /* 0x000fea000383ffff */
.L_x_36:
[----:B----4-:R-:W-:-:S07]  /*8dc0*/  MOV R0, UR5 ;  /* 0x0000000500007c02 */ /* 0x010fce0008000f00 */
.L_x_136:
[----:B-1----:R1:W2:Y:S02]  /*8dd0*/  SYNCS.PHASECHK.TRANS64.TRYWAIT P0, [R0+URZ], R2 ;  /* 0x00000002000075a7 */ /* 0x0022a400080011ff */
[----:B--2---:R-:W-:Y:S05]  /*8de0*/  @!P0 NANOSLEEP.SYNCS 0x989680 ;  /* 0x009896800000895d */ /* 0x004fea0003900000 */
[----:B------:R-:W2:Y:S02]  /*8df0*/  @!P0 SYNCS.PHASECHK.TRANS64 P0, [R0+URZ], R2 ;  /* 0x00000002000085a7 */ /* 0x000ea400080010ff */
[----:B--2---:R-:W-:Y:S05]  /*8e00*/  @!P0 BRA `(.L_x_136) ;  /* 0xfffffffc00f08947 */ /* 0x004fea000383ffff */
[----:B------:R-:W-:Y:S05]  /*8e10*/  BRA `(.L_x_137) ;  /* 0xffffff9400447947 */ /* 0x000fea000383ffff */
.L_x_37:
[----:B----4-:R-:W-:-:S07]  /*8e20*/  MOV R0, UR5 ;  /* 0x0000000500007c02 */ /* 0x010fce0008000f00 */
.L_x_138:
[----:B-1----:R1:W2:Y:S02]  /*8e30*/  SYNCS.PHASECHK.TRANS64.TRYWAIT P0, [R0+URZ], R3 ;  /* 0x00000003000075a7 */ /* 0x0022a400080011ff */
[----:B--2---:R-:W-:Y:S05]  /*8e40*/  @!P0 NANOSLEEP.SYNCS 0x989680 ;  /* 0x009896800000895d */ /* 0x004fea0003900000 */
[----:B------:R-:W2:Y:S02]  /*8e50*/  @!P0 SYNCS.PHASECHK.TRANS64 P0, [R0+URZ], R3 ;  /* 0x00000003000085a7 */ /* 0x000ea400080010ff */
[----:B--2---:R-:W-:Y:S05]  /*8e60*/  @!P0 BRA `(.L_x_138) ;  /* 0xfffffffc00f08947 */ /* 0x004fea000383ffff */
[----:B------:R-:W-:Y:S05]  /*8e70*/  BRA `(.L_x_139) ;  /* 0xffffff9400507947 */ /* 0x000fea000383ffff */
.L_x_38:
[----:B----4-:R-:W-:-:S07]  /*8e80*/  MOV R0, UR5 ;  /* 0x0000000500007c02 */ /* 0x010fce0008000f00 */
.L_x_140:
[----:B-1----:R1:W2:Y:S02]  /*8e90*/  SYNCS.PHASECHK.TRANS64.TRYWAIT P0, [R0+URZ], R3 ;  /* 0x00000003000075a7 */ /* 0x0022a400080011ff */
[----:B--2---:R-:W-:Y:S05]  /*8ea0*/  @!P0 NANOSLEEP.SYNCS 0x989680 ;  /* 0x009896800000895d */ /* 0x004fea0003900000 */
[----:B------:R-:W2:Y:S02]  /*8eb0*/  @!P0 SYNCS.PHASECHK.TRANS64 P0, [R0+URZ], R3 ;  /* 0x00000003000085a7 */ /* 0x000ea400080010ff */
[----:B--2---:R-:W-:Y:S05]  /*8ec0*/  @!P0 BRA `(.L_x_140) ;  /* 0xfffffffc00f08947 */ /* 0x004fea000383ffff */
[----:B------:R-:W-:Y:S05]  /*8ed0*/  BRA `(.L_x_141) ;  /* 0xffffff94005c7947 */ /* 0x000fea000383ffff */
.L_x_39:
[----:B----4-:R-:W-:-:S07]  /*8ee0*/  MOV R0, UR5 ;  /* 0x0000000500007c02 */ /* 0x010fce0008000f00 */
.L_x_142:
[----:B-1----:R1:W2:Y:S02]  /*8ef0*/  SYNCS.PHASECHK.TRANS64.TRYWAIT P0, [R0+URZ], R3 ;  /* 0x00000003000075a7 */ /* 0x0022a400080011ff */
[----:B--2---:R-:W-:Y:S05]  /*8f00*/  @!P0 NANOSLEEP.SYNCS 0x989680 ;  /* 0x009896800000895d */ /* 0x004fea0003900000 */
[----:B------:R-:W2:Y:S02]  /*8f10*/  @!P0 SYNCS.PHASECHK.TRANS64 P0, [R0+URZ], R3 ;  /* 0x00000003000085a7 */ /* 0x000ea400080010ff */
[----:B--2---:R-:W-:Y:S05]  /*8f20*/  @!P0 BRA `(.L_x_142) ;  /* 0xfffffffc00f08947 */ /* 0x004fea000383ffff */
[----:B------:R-:W-:Y:S05]  /*8f30*/  BRA `(.L_x_143) ;  /* 0xffffff9400687947 */ /* 0x000fea000383ffff */
.L_x_42:
[----:B-1----:R1:W2:Y:S02]  /*8f40*/  SYNCS.PHASECHK.TRANS64.TRYWAIT P0, [R0+URZ+0x100], R4 ;  /* 0x00010004000075a7 */ /* 0x0022a400080011ff */
[----:B--2---:R-:W-:Y:S05]  /*8f50*/  @!P0 NANOSLEEP.SYNCS 0x989680 ;  /* 0x009896800000895d */ /* 0x004fea0003900000 */
[----:B------:R-:W2:Y:S02]  /*8f60*/  @!P0 SYNCS.PHASECHK.TRANS64 P0, [R0+URZ+0x100], R4 ;  /* 0x00010004000085a7 */ /* 0x000ea400080010ff */
[----:B--2---:R-:W-:Y:S05]  /*8f70*/  @!P0 BRA `(.L_x_42) ;  /* 0xfffffffc00f08947 */ /* 0x004fea000383ffff */
[----:B------:R-:W-:Y:S05]  /*8f80*/  BRA `(.L_x_144) ;  /* 0xffffff9400c47947 */ /* 0x000fea000383ffff */
.L_x_43:
[----:B------:R-:W-:-:S07]  /*8f90*/  MOV R0, UR5 ;  /* 0x0000000500007c02 */ /* 0x000fce0008000f00 */
.L_x_145:
[----:B-1----:R1:W2:Y:S02]  /*8fa0*/  SYNCS.PHASECHK.TRANS64.TRYWAIT P0, [R0+URZ+0xb0], R5 ;  /* 0x0000b005000075a7 */ /* 0x0022a400080011ff */
[----:B--2---:R-:W-:Y:S05]  /*8fb0*/  @!P0 NANOSLEEP.SYNCS 0x989680 ;  /* 0x009896800000895d */ /* 0x004fea0003900000 */
[----:B------:R-:W2:Y:S02]  /*8fc0*/  @!P0 SYNCS.PHASECHK.TRANS64 P0, [R0+URZ+0xb0], R5 ;  /* 0x0000b005000085a7 */ /* 0x000ea400080010ff */
[----:B--2---:R-:W-:Y:S05]  /*8fd0*/  @!P0 BRA `(.L_x_145) ;  /* 0xfffffffc00f08947 */ /* 0x004fea000383ffff */
[----:B------:R-:W-:Y:S05]  /*8fe0*/  BRA `(.L_x_146) ;  /* 0xffffff9400d47947 */ /* 0x000fea000383ffff */
.L_x_44:
[----:B-1----:R1:W2:Y:S02]  /*8ff0*/  SYNCS.PHASECHK.TRANS64.TRYWAIT P1, [R0+URZ+0xa0], R4 ;  /* 0x0000a004000075a7 */ /* 0x0022a400080211ff */
[----:B--2---:R-:W-:Y:S05]  /*9000*/  @!P1 NANOSLEEP.SYNCS 0x989680 ;  /* 0x009896800000995d */ /* 0x004fea0003900000 */
[----:B------:R-:W2:Y:S02]  /*9010*/  @!P1 SYNCS.PHASECHK.TRANS64 P1, [R0+URZ+0xa0], R4 ;  /* 0x0000a004000095a7 */ /* 0x000ea400080210ff */
[----:B--2---:R-:W-:Y:S05]  /*9020*/  @!P1 BRA `(.L_x_44) ;  /* 0xfffffffc00f09947 */ /* 0x004fea000383ffff */
[----:B------:R-:W-:Y:S05]  /*9030*/  BRA `(.L_x_147) ;  /* 0xffffff9800047947 */ /* 0x000fea000383ffff */
.L_x_47:
[----:B------:R-:W-:-:S07]  /*9040*/  MOV R0, UR5 ;  /* 0x0000000500007c02 */ /* 0x000fce0008000f00 */
.L_x_148:
[----:B-1----:R1:W2:Y:S02]  /*9050*/  SYNCS.PHASECHK.TRANS64.TRYWAIT P0, [R0+URZ+0xb0], R2 ;  /* 0x0000b002000075a7 */ /* 0x0022a400080011ff */
[----:B--2---:R-:W-:Y:S05]  /*9060*/  @!P0 NANOSLEEP.SYNCS 0x989680 ;  /* 0x009896800000895d */ /* 0x004fea0003900000 */
[----:B------:R-:W2:Y:S02]  /*9070*/  @!P0 SYNCS.PHASECHK.TRANS64 P0, [R0+URZ+0xb0], R2 ;  /* 0x0000b002000085a7 */ /* 0x000ea400080010ff */
[----:B--2---:R-:W-:Y:S05]  /*9080*/  @!P0 BRA `(.L_x_148) ;  /* 0xfffffffc00f08947 */ /* 0x004fea000383ffff */
[----:B------:R-:W-:Y:S05]  /*9090*/  BRA `(.L_x_46) ;  /* 0xffffff9800587947 */ /* 0x000fea000383ffff */
.L_x_54:
[----:B-1----:R1:W2:Y:S02]  /*90a0*/  SYNCS.PHASECHK.TRANS64.TRYWAIT P1, [R0+URZ+0xa0], R2 ;  /* 0x0000a002000075a7 */ /* 0x0022a400080211ff */
[----:B--2---:R-:W-:Y:S05]  /*90b0*/  @!P1 NANOSLEEP.SYNCS 0x989680 ;  /* 0x009896800000995d */ /* 0x004fea0003900000 */
[----:B------:R-:W2:Y:S02]  /*90c0*/  @!P1 SYNCS.PHASECHK.TRANS64 P1, [R0+URZ+0xa0], R2 ;  /* 0x0000a002000095a7 */ /* 0x000ea400080210ff */
[----:B--2---:R-:W-:Y:S05]  /*90d0*/  @!P1 BRA `(.L_x_54) ;  /* 0xfffffffc00f09947 */ /* 0x004fea000383ffff */
[----:B------:R-:W-:Y:S05]  /*90e0*/  BRA `(.L_x_149) ;  /* 0xffffff9c00b87947 */ /* 0x000fea000383ffff */
.L_x_55:
[----:B------:R-:W-:-:S07]  /*90f0*/  MOV R2, UR8 ;  /* 0x0000000800027c02 */ /* 0x000fce0008000f00 */
.L_x_150:
[----:B-1----:R1:W2:Y:S02]  /*9100*/  SYNCS.PHASECHK.TRANS64.TRYWAIT P0, [R2+URZ+0xe0], R0 ;  /* 0x0000e000020075a7 */ /* 0x0022a400080011ff */
[----:B--2---:R-:W-:Y:S05]  /*9110*/  @!P0 NANOSLEEP.SYNCS 0x989680 ;  /* 0x009896800000895d */ /* 0x004fea0003900000 */
[----:B------:R-:W2:Y:S02]  /*9120*/  @!P0 SYNCS.PHASECHK.TRANS64 P0, [R2+URZ+0xe0], R0 ;  /* 0x0000e000020085a7 */ /* 0x000ea400080010ff */
[----:B--2---:R-:W-:Y:S05]  /*9130*/  @!P0 BRA `(.L_x_150) ;  /* 0xfffffffc00f08947 */ /* 0x004fea000383ffff */
[----:B------:R-:W-:Y:S05]  /*9140*/  BRA `(.L_x_151) ;  /* 0xffffff9c00f07947 */ /* 0x000fea000383ffff */
.L_x_58:
[----:B------:R-:W-:Y:S07]  /*9150*/  MOV R0, UR7 ;  /* 0x0000000700007c02 */ /* 0x000fee0008000f00 */
.L_x_152:
[----:B-1----:R1:W2:Y:S02]  /*9160*/  SYNCS.PHASECHK.TRANS64.TRYWAIT P0, [R0+URZ], R2 ;  /* 0x00000002000075a7 */ /* 0x0022a400080011ff */
[----:B--2---:R-:W-:Y:S05]  /*9170*/  @!P0 NANOSLEEP.SYNCS 0x989680 ;  /* 0x009896800000895d */ /* 0x004fea0003900000 */
[----:B------:R-:W2:Y:S02]  /*9180*/  @!P0 SYNCS.PHASECHK.TRANS64 P0, [R0+URZ], R2 ;  /* 0x00000002000085a7 */ /* 0x000ea400080010ff */
[----:B--2---:R-:W-:Y:S05]  /*9190*/  @!P0 BRA `(.L_x_152) ;  /* 0xfffffffc00f08947 */ /* 0x004fea000383ffff */
[----:B------:R-:W-:Y:S05]  /*91a0*/  BRA `(.L_x_57) ;  /* 0xffffffa0000c7947 */ /* 0x000fea000383ffff */
.L_x_61:
[----:B------:R-:W-:-:S07]  /*91b0*/  MOV R0, UR5 ;  /* 0x0000000500007c02 */ /* 0x000fce0008000f00 */
.L_x_153:
[----:B--2---:R2:W3:Y:S02]  /*91c0*/  SYNCS.PHASECHK.TRANS64.TRYWAIT P0, [R0+URZ], R2 ;  /* 0x00000002000075a7 */ /* 0x0044e400080011ff */
[----:B---3--:R-:W-:Y:S05]  /*91d0*/  @!P0 NANOSLEEP.SYNCS 0x989680 ;  /* 0x009896800000895d */ /* 0x008fea0003900000 */
[----:B------:R-:W3:Y:S02]  /*91e0*/  @!P0 SYNCS.PHASECHK.TRANS64 P0, [R0+URZ], R2 ;  /* 0x00000002000085a7 */ /* 0x000ee400080010ff */
[----:B---3--:R-:W-:Y:S05]  /*91f0*/  @!P0 BRA `(.L_x_153) ;  /* 0xfffffffc00f08947 */ /* 0x008fea000383ffff */
[----:B------:R-:W-:Y:S05]  /*9200*/  BRA `(.L_x_154) ;  /* 0xffffffa000c07947 */ /* 0x000fea000383ffff */
.L_x_62:
[----:B------:R-:W-:-:S07]  /*9210*/  MOV R0, UR5 ;  /* 0x0000000500007c02 */ /* 0x000fce0008000f00 */
.L_x_155:
[----:B-1----:R1:W2:Y:S02]  /*9220*/  SYNCS.PHASECHK.TRANS64.TRYWAIT P0, [R0+URZ], R3 ;  /* 0x00000003000075a7 */ /* 0x0022a400080011ff */
[----:B--2---:R-:W-:Y:S05]  /*9230*/  @!P0 NANOSLEEP.SYNCS 0x989680 ;  /* 0x009896800000895d */ /* 0x004fea0003900000 */
[----:B------:R-:W2:Y:S02]  /*9240*/  @!P0 SYNCS.PHASECHK.TRANS64 P0, [R0+URZ], R3 ;  /* 0x00000003000085a7 */ /* 0x000ea400080010ff */
[----:B--2---:R-:W-:Y:S05]  /*9250*/  @!P0 BRA `(.L_x_155) ;  /* 0xfffffffc00f08947 */ /* 0x004fea000383ffff */
[----:B------:R-:W-:Y:S05]  /*9260*/  BRA `(.L_x_156) ;  /* 0xffffffa000cc7947 */ /* 0x000fea000383ffff */
.L_x_63:
[----:B------:R-:W-:-:S07]  /*9270*/  MOV R0, UR5 ;  /* 0x0000000500007c02 */ /* 0x000fce0008000f00 */
.L_x_157:
[----:B-1----:R1:W2:Y:S02]  /*9280*/  SYNCS.PHASECHK.TRANS64.TRYWAIT P0, [R0+URZ], R3 ;  /* 0x00000003000075a7 */ /* 0x0022a400080011ff */
[----:B--2---:R-:W-:Y:S05]  /*9290*/  @!P0 NANOSLEEP.SYNCS 0x989680 ;  /* 0x009896800000895d */ /* 0x004fea0003900000 */
[----:B------:R-:W2:Y:S02]  /*92a0*/  @!P0 SYNCS.PHASECHK.TRANS64 P0, [R0+URZ], R3 ;  /* 0x00000003000085a7 */ /* 0x000ea400080010ff */
[----:B--2---:R-:W-:Y:S05]  /*92b0*/  @!P0 BRA `(.L_x_157) ;  /* 0xfffffffc00f08947 */ /* 0x004fea000383ffff */
[----:B------:R-:W-:Y:S05]  /*92c0*/  BRA `(.L_x_158) ;  /* 0xffffffa000d87947 */ /* 0x000fea000383ffff */
.L_x_64:
[----:B-1----:R-:W-:-:S07]  /*92d0*/  MOV R0, UR7 ;  /* 0x0000000700007c02 */ /* 0x002fce0008000f00 */
.L_x_159:
[----:B-1----:R1:W2:Y:S02]  /*92e0*/  SYNCS.PHASECHK.TRANS64.TRYWAIT P0, [R0+URZ], R2 ;  /* 0x00000002000075a7 */ /* 0x0022a400080011ff */
[----:B--2---:R-:W-:Y:S05]  /*92f0*/  @!P0 NANOSLEEP.SYNCS 0x989680 ;  /* 0x009896800000895d */ /* 0x004fea0003900000 */
[----:B------:R-:W2:Y:S02]  /*9300*/  @!P0 SYNCS.PHASECHK.TRANS64 P0, [R0+URZ], R2 ;  /* 0x00000002000085a7 */ /* 0x000ea400080010ff */
[----:B--2---:R-:W-:Y:S05]  /*9310*/  @!P0 BRA `(.L_x_159) ;  /* 0xfffffffc00f08947 */ /* 0x004fea000383ffff */
[----:B------:R-:W-:Y:S05]  /*9320*/  BRA `(.L_x_160) ;  /* 0xffffffa000e47947 */ /* 0x000fea000383ffff */
.L_x_69:
[----:B--2---:R2:W3:Y:S02]  /*9330*/  SYNCS.PHASECHK.TRANS64.TRYWAIT P0, [R0+URZ+0xa0], R2 ;  /* 0x0000a002000075a7 */ /* 0x0044e400080011ff */
[----:B---3--:R-:W-:Y:S05]  /*9340*/  @!P0 NANOSLEEP.SYNCS 0x989680 ;  /* 0x009896800000895d */ /* 0x008fea0003900000 */
[----:B------:R-:W3:Y:S02]  /*9350*/  @!P0 SYNCS.PHASECHK.TRANS64 P0, [R0+URZ+0xa0], R2 ;  /* 0x0000a002000085a7 */ /* 0x000ee400080010ff */
[----:B---3--:R-:W-:Y:S05]  /*9360*/  @!P0 BRA `(.L_x_69) ;  /* 0xfffffffc00f08947 */ /* 0x008fea000383ffff */
[----:B------:R-:W-:Y:S05]  /*9370*/  BRA `(.L_x_161) ;  /* 0xffffffa400f07947 */ /* 0x000fea000383ffff */
.L_x_72:
[----:B------:R-:W-:Y:S07]  /*9380*/  MOV R0, UR7 ;  /* 0x0000000700007c02 */ /* 0x000fee0008000f00 */
.L_x_162:
[----:B--2---:R2:W3:Y:S02]  /*9390*/  SYNCS.PHASECHK.TRANS64.TRYWAIT P0, [R0+URZ+0x98], R2 ;  /* 0x00009802000075a7 */ /* 0x0044e400080011ff */
[----:B---3--:R-:W-:Y:S05]  /*93a0*/  @!P0 NANOSLEEP.SYNCS 0x989680 ;  /* 0x009896800000895d */ /* 0x008fea0003900000 */
[----:B------:R-:W3:Y:S02]  /*93b0*/  @!P0 SYNCS.PHASECHK.TRANS64 P0, [R0+URZ+0x98], R2 ;  /* 0x00009802000085a7 */ /* 0x000ee400080010ff */
[----:B---3--:R-:W-:Y:S05]  /*93c0*/  @!P0 BRA `(.L_x_162) ;  /* 0xfffffffc00f08947 */ /* 0x008fea000383ffff */
[----:B------:R-:W-:Y:S05]  /*93d0*/  BRA `(.L_x_71) ;  /* 0xffffffa800d07947 */ /* 0x000fea000383ffff */
.L_x_75:
[----:B------:R-:W-:Y:S07]  /*93e0*/  MOV R0, UR7 ;  /* 0x0000000700007c02 */ /* 0x000fee0008000f00 */
.L_x_163:
[----:B-1----:R1:W2:Y:S02]  /*93f0*/  SYNCS.PHASECHK.TRANS64.TRYWAIT P0, [R0+URZ+0x70], R14 ;  /* 0x0000700e000075a7 */ /* 0x0022a400080011ff */
[----:B--2---:R-:W-:Y:S05]  /*9400*/  @!P0 NANOSLEEP.SYNCS 0x989680 ;  /* 0x009896800000895d */ /* 0x004fea0003900000 */
[----:B------:R-:W2:Y:S02]  /*9410*/  @!P0 SYNCS.PHASECHK.TRANS64 P0, [R0+URZ+0x70], R14 ;  /* 0x0000700e000085a7 */ /* 0x000ea400080010ff */
[----:B--2---:R-:W-:Y:S05]  /*9420*/  @!P0 BRA `(.L_x_163) ;  /* 0xfffffffc00f08947 */ /* 0x004fea000383ffff */
[----:B------:R-:W-:Y:S05]  /*9430*/  BRA `(.L_x_164) ;  /* 0xffffffac00487947 */ /* 0x000fea000383ffff */
.L_x_76:
[----:B------:R-:W-:Y:S07]  /*9440*/  MOV R0, UR7 ;  /* 0x0000000700007c02 */ /* 0x000fee0008000f00 */
.L_x_165:
[----:B-1----:R1:W2:Y:S02]  /*9450*/  SYNCS.PHASECHK.TRANS64.TRYWAIT P0, [R0+URZ+0x78], R14 ;  /* 0x0000780e000075a7 */ /* 0x0022a400080011ff */
[----:B--2---:R-:W-:Y:S05]  /*9460*/  @!P0 NANOSLEEP.SYNCS 0x989680 ;  /* 0x009896800000895d */ /* 0x004fea0003900000 */
[----:B------:R-:W2:Y:S02]  /*9470*/  @!P0 SYNCS.PHASECHK.TRANS64 P0, [R0+URZ+0x78], R14 ;  /* 0x0000780e000085a7 */ /* 0x000ea400080010ff */
[----:B--2---:R-:W-:Y:S05]  /*9480*/  @!P0 BRA `(.L_x_165) ;  /* 0xfffffffc00f08947 */ /* 0x004fea000383ffff */
[----:B------:R-:W-:Y:S05]  /*9490*/  BRA `(.L_x_166) ;  /* 0xffffffac00807947 */ /* 0x000fea000383ffff */
.L_x_77:
[----:B------:R-:W-:Y:S07]  /*94a0*/  MOV R0, UR7 ;  /* 0x0000000700007c02 */ /* 0x000fee0008000f00 */
.L_x_167:
[----:B-1----:R1:W2:Y:S02]  /*94b0*/  SYNCS.PHASECHK.TRANS64.TRYWAIT P0, [R0+URZ+0x80], R14 ;  /* 0x0000800e000075a7 */ /* 0x0022a400080011ff */
[----:B--2---:R-:W-:Y:S05]  /*94c0*/  @!P0 NANOSLEEP.SYNCS 0x989680 ;  /* 0x009896800000895d */ /* 0x004fea0003900000 */
[----:B------:R-:W2:Y:S02]  /*94d0*/  @!P0 SYNCS.PHASECHK.TRANS64 P0, [R0+URZ+0x80], R14 ;  /* 0x0000800e000085a7 */ /* 0x000ea400080010ff */
[----:B--2---:R-:W-:Y:S05]  /*94e0*/  @!P0 BRA `(.L_x_167) ;  /* 0xfffffffc00f08947 */ /* 0x004fea000383ffff */
[----:B------:R-:W-:Y:S05]  /*94f0*/  BRA `(.L_x_168) ;  /* 0xffffffac00c47947 */ /* 0x000fea000383ffff */
.L_x_78:
[----:B------:R-:W-:Y:S07]  /*9500*/  MOV R0, UR7 ;  /* 0x0000000700007c02 */ /* 0x000fee0008000f00 */
.L_x_169:
[----:B-1----:R1:W2:Y:S02]  /*9510*/  SYNCS.PHASECHK.TRANS64.TRYWAIT P0, [R0+URZ+0x88], R14 ;  /* 0x0000880e000075a7 */ /* 0x0022a400080011ff */
[----:B--2---:R-:W-:Y:S05]  /*9520*/  @!P0 NANOSLEEP.SYNCS 0x989680 ;  /* 0x009896800000895d */ /* 0x004fea0003900000 */
[----:B------:R-:W2:Y:S02]  /*9530*/  @!P0 SYNCS.PHASECHK.TRANS64 P0, [R0+URZ+0x88], R14 ;  /* 0x0000880e000085a7 */ /* 0x000ea400080010ff */
[----:B--2---:R-:W-:Y:S05]  /*9540*/  @!P0 BRA `(.L_x_169) ;  /* 0xfffffffc00f08947 */ /* 0x004fea000383ffff */
[----:B------:R-:W-:Y:S05]  /*9550*/  BRA `(.L_x_170) ;  /* 0xffffffb000487947 */ /* 0x000fea000383ffff */
.L_x_80:
[----:B------:R-:W-:-:S07]  /*9560*/  MOV R0, UR7 ;  /* 0x0000000700007c02 */ /* 0x000fce0008000f00 */
.L_x_171:
[----:B-1----:R1:W3:Y:S02]  /*9570*/  SYNCS.PHASECHK.TRANS64.TRYWAIT P0, [R0+URZ+0x70], R2 ;  /* 0x00007002000075a7 */ /* 0x0022e400080011ff */
[----:B---3--:R-:W-:Y:S05]  /*9580*/  @!P0 NANOSLEEP.SYNCS 0x989680 ;  /* 0x009896800000895d */ /* 0x008fea0003900000 */
[----:B------:R-:W3:Y:S02]  /*9590*/  @!P0 SYNCS.PHASECHK.TRANS64 P0, [R0+URZ+0x70], R2 ;  /* 0x00007002000085a7 */ /* 0x000ee400080010ff */
[----:B---3--:R-:W-:Y:S05]  /*95a0*/  @!P0 BRA `(.L_x_171) ;  /* 0xfffffffc00f08947 */ /* 0x008fea000383ffff */
[----:B------:R-:W-:Y:S05]  /*95b0*/  BRA `(.L_x_172) ;  /* 0xffffffb000b87947 */ /* 0x000fea000383ffff */
.L_x_81:
[----:B-1----:R-:W-:-:S07]  /*95c0*/  MOV R0, UR7 ;  /* 0x0000000700007c02 */ /* 0x002fce0008000f00 */
.L_x_173:
[----:B-1----:R1:W3:Y:S02]  /*95d0*/  SYNCS.PHASECHK.TRANS64.TRYWAIT P0, [R0+URZ+0x78], R2 ;  /* 0x00007802000075a7 */ /* 0x0022e400080011ff */
[----:B---3--:R-:W-:Y:S05]  /*95e0*/  @!P0 NANOSLEEP.SYNCS 0x989680 ;  /* 0x009896800000895d */ /* 0x008fea0003900000 */
[----:B------:R-:W3:Y:S02]  /*95f0*/  @!P0 SYNCS.PHASECHK.TRANS64 P0, [R0+URZ+0x78], R2 ;  /* 0x00007802000085a7 */ /* 0x000ee400080010ff */
[----:B---3--:R-:W-:Y:S05]  /*9600*/  @!P0 BRA `(.L_x_173) ;  /* 0xfffffffc00f08947 */ /* 0x008fea000383ffff */
[----:B------:R-:W-:Y:S05]  /*9610*/  BRA `(.L_x_174) ;  /* 0xffffffb000a87947 */ /* 0x000fea000383ffff */
.L_x_82:
[----:B-1----:R-:W-:-:S07]  /*9620*/  MOV R0, UR7 ;  /* 0x0000000700007c02 */ /* 0x002fce0008000f00 */
.L_x_175:
[----:B-1----:R1:W3:Y:S02]  /*9630*/  SYNCS.PHASECHK.TRANS64.TRYWAIT P0, [R0+URZ+0x80], R2 ;  /* 0x00008002000075a7 */ /* 0x0022e400080011ff */
[----:B---3--:R-:W-:Y:S05]  /*9640*/  @!P0 NANOSLEEP.SYNCS 0x989680 ;  /* 0x009896800000895d */ /* 0x008fea0003900000 */
[----:B------:R-:W3:Y:S02]  /*9650*/  @!P0 SYNCS.PHASECHK.TRANS64 P0, [R0+URZ+0x80], R2 ;  /* 0x00008002000085a7 */ /* 0x000ee400080010ff */
[----:B---3--:R-:W-:Y:S05]  /*9660*/  @!P0 BRA `(.L_x_175) ;  /* 0xfffffffc00f08947 */ /* 0x008fea000383ffff */
[----:B------:R-:W-:Y:S05]  /*9670*/  BRA `(.L_x_176) ;  /* 0xffffffb000987947 */ /* 0x000fea000383ffff */
.L_x_84:
[----:B--2---:R2:W4:Y:S02]  /*9680*/  SYNCS.PHASECHK.TRANS64.TRYWAIT P0, [R0+URZ+0xa0], R2 ;  /* 0x0000a002000075a7 */ /* 0x00452400080011ff */
[----:B----4-:R-:W-:Y:S05]  /*9690*/  @!P0 NANOSLEEP.SYNCS 0x989680 ;  /* 0x009896800000895d */ /* 0x010fea0003900000 */
[----:B------:R-:W4:Y:S02]  /*96a0*/  @!P0 SYNCS.PHASECHK.TRANS64 P0, [R0+URZ+0xa0], R2 ;  /* 0x0000a002000085a7 */ /* 0x000f2400080010ff */
[----:B----4-:R-:W-:Y:S05]  /*96b0*/  @!P0 BRA `(.L_x_84) ;  /* 0xfffffffc00f08947 */ /* 0x010fea000383ffff */
[----:B------:R-:W-:Y:S05]  /*96c0*/  BRA `(.L_x_177) ;  /* 0xffffffb400607947 */ /* 0x000fea000383ffff */
.L_x_95:
[----:B-1----:R-:W-:Y:S04]  /*96d0*/  MOV R2, UR48 ;  /* 0x0000003000027c02 */ /* 0x002fe80008000f00 */
[----:B------:R1:W3:Y:S03]  /*96e0*/  SYNCS.PHASECHK.TRANS64.TRYWAIT P1, [R2+URZ+0x50], R3 ;  /* 0x00005003020075a7 */ /* 0x0002e600080211ff */
[----:B---3--:R-:W-:Y:S05]  /*96f0*/  @!P1 NANOSLEEP.SYNCS 0x989680 ;  /* 0x009896800000995d */ /* 0x008fea0003900000 */
[----:B------:R-:W3:Y:S02]  /*9700*/  @!P1 SYNCS.PHASECHK.TRANS64 P1, [R2+URZ+0x50], R3 ;  /* 0x00005003020095a7 */ /* 0x000ee400080210ff */
[----:B---3--:R-:W-:Y:S05]  /*9710*/  @!P1 BRA `(.L_x_95) ;  /* 0xfffffffc00ec9947 */ /* 0x008fea000383ffff */
[----:B------:R-:W-:Y:S05]  /*9720*/  BRA `(.L_x_94) ;  /* 0xffffffc0006c7947 */ /* 0x000fea000383ffff */
.L_x_97:
[----:B-1----:R1:W4:Y:S02]  /*9730*/  SYNCS.PHASECHK.TRANS64.TRYWAIT P0, [R64+URZ+0xc0], R0 ;  /* 0x0000c000400075a7 */ /* 0x00232400080011ff */
[----:B----4-:R-:W-:Y:S05]  /*9740*/  @!P0 NANOSLEEP.SYNCS 0x989680 ;  /* 0x009896800000895d */ /* 0x010fea0003900000 */
[----:B------:R-:W4:Y:S02]  /*9750*/  @!P0 SYNCS.PHASECHK.TRANS64 P0, [R64+URZ+0xc0], R0 ;  /* 0x0000c000400085a7 */ /* 0x000f2400080010ff */
[----:B----4-:R-:W-:Y:S05]  /*9760*/  @!P0 BRA `(.L_x_97) ;  /* 0xfffffffc00f08947 */ /* 0x010fea000383ffff */
[----:B------:R-:W-:Y:S05]  /*9770*/  BRA `(.L_x_96) ;  /* 0xffffffc000947947 */ /* 0x000fea000383ffff */
.L_x_106:
[----:B--2---:R2:W4:Y:S02]  /*9780*/  SYNCS.PHASECHK.TRANS64.TRYWAIT P0, [R2+URZ+0x50], R0 ;  /* 0x00005000020075a7 */ /* 0x00452400080011ff */
[----:B----4-:R-:W-:Y:S05]  /*9790*/  @!P0 NANOSLEEP.SYNCS 0x989680 ;  /* 0x009896800000895d */ /* 0x010fea0003900000 */
[----:B------:R-:W4:Y:S02]  /*97a0*/  @!P0 SYNCS.PHASECHK.TRANS64 P0, [R2+URZ+0x50], R0 ;  /* 0x00005000020085a7 */ /* 0x000f2400080010ff */
[----:B----4-:R-:W-:Y:S05]  /*97b0*/  @!P0 BRA `(.L_x_106) ;  /* 0xfffffffc00f08947 */ /* 0x010fea000383ffff */
[----:B------:R-:W-:Y:S05]  /*97c0*/  BRA `(.L_x_105) ;  /* 0xffffffcc00707947 */ /* 0x000fea000383ffff */
.L_x_114:
[----:B--2---:R2:W4:Y:S02]  /*97d0*/  SYNCS.PHASECHK.TRANS64.TRYWAIT P0, [R0+URZ+0x50], R6 ;  /* 0x00005006000075a7 */ /* 0x00452400080011ff */
[----:B----4-:R-:W-:Y:S05]  /*97e0*/  @!P0 NANOSLEEP.SYNCS 0x989680 ;  /* 0x009896800000895d */ /* 0x010fea0003900000 */
[----:B------:R-:W4:Y:S02]  /*97f0*/  @!P0 SYNCS.PHASECHK.TRANS64 P0, [R0+URZ+0x50], R6 ;  /* 0x00005006000085a7 */ /* 0x000f2400080010ff */
[----:B----4-:R-:W-:Y:S05]  /*9800*/  @!P0 BRA `(.L_x_114) ;  /* 0xfffffffc00f08947 */ /* 0x010fea000383ffff */
[----:B------:R-:W-:Y:S05]  /*9810*/  BRA `(.L_x_113) ;  /* 0xffffffd800707947 */ /* 0x000fea000383ffff */
.L_x_122:
[----:B--2---:R2:W4:Y:S02]  /*9820*/  SYNCS.PHASECHK.TRANS64.TRYWAIT P0, [R0+URZ+0x50], R5 ;  /* 0x00005005000075a7 */ /* 0x00452400080011ff */
[----:B----4-:R-:W-:Y:S05]  /*9830*/  @!P0 NANOSLEEP.SYNCS 0x989680 ;  /* 0x009896800000895d */ /* 0x010fea0003900000 */
[----:B------:R-:W4:Y:S02]  /*9840*/  @!P0 SYNCS.PHASECHK.TRANS64 P0, [R0+URZ+0x50], R5 ;  /* 0x00005005000085a7 */ /* 0x000f2400080010ff */
[----:B----4-:R-:W-:Y:S05]  /*9850*/  @!P0 BRA `(.L_x_122) ;  /* 0xfffffffc00f08947 */ /* 0x010fea000383ffff */
[----:B------:R-:W-:Y:S05]  /*9860*/  BRA `(.L_x_121) ;  /* 0xffffffe400707947 */ /* 0x000fea000383ffff */
        .weak           $__internal_0_$__cuda_sm10x_tcgen05_guardrail_trap_col_being_dealloced_not_returned_by_alloc
        .type           $__internal_0_$__cuda_sm10x_tcgen05_guardrail_trap_col_being_dealloced_not_returned_by_alloc,@function
        .size           $__internal_0_$__cuda_sm10x_tcgen05_guardrail_trap_col_being_dealloced_not_returned_by_alloc,($__internal_1_$__cuda_sm10x_tcgen05_guardrail_trap_phase_invalid_during_alloc - $__internal_0_$__cuda_sm10x_tcgen05_guardrail_trap_col_being_dealloced_not_returned_by_alloc)
$__internal_0_$__cuda_sm10x_tcgen05_guardrail_trap_col_being_dealloced_not_returned_by_alloc:
[----:B------:R-:W-:Y:S05]  /*9870*/  BPT.TRAP 0x1 ;  /* 0x000000040000795c */ /* 0x000fea0000300000 */
[----:B------:R-:W-:-:S04]  /*9880*/  HFMA2 R3, -RZ, RZ, 0, 0 ;  /* 0x00000000ff037431 */ /* 0x000fc800000001ff */
[----:B------:R-:W-:Y:S05]  /*9890*/  RET.REL.NODEC R2 `(_ZN7cutlass13device_kernelINS_4gemm6kernel13GemmUniversalIN4cute5tupleIJiiiiEEENS1_10collective13CollectiveMmaINS1_35MainloopSm100TmaUmmaWarpSpecializedILi5ELi2ELi4ENS5_IJNS4_1CILi1EEESB_SB_EEEEENS5_IJNSA_ILi128EEESE_NSA_ILi32EEEEEENS_10bfloat16_tENS5_IJlSB_lEEESH_SI_NS4_8TiledMMAINS4_8MMA_AtomIJNS4_20SM100_MMA_F16BF16_SSISH_SH_fLi128ELi128ELNS4_4UMMA5MajorE0ELSN_0ELNSM_7ScaleInE0ELSO_0EEEEEENS4_6LayoutISC_NS5_IJNSA_ILi0EEESS_SS_EEEEENS5_IJNS4_10UnderscoreESV_SV_EEEEENS4_13SM90_TMA_LOADENS4_14ComposedLayoutINS4_7SwizzleILi2ELi4ELi3EEENS4_18smem_ptr_flag_bitsILi16EEENSR_INS5_IJNSA_ILi8EEESF_EEENS5_IJSF_SB_EEEEEEEvNS4_8identityESY_S18_vS19_EENS_8epilogue10collective18CollectiveEpilogueINS1B_23Sm100TmaWarpSpecializedILi4ELi2ELi32ELb1ELb0EEEJSG_NS5_IJNSR_ISE_SB_EENSR_ISF_SB_EEEEESH_SI_SH_SI_NS1B_6fusion15FusionCallbacksIS1F_NS1J_17LinearCombinationISH_fSH_fLNS_15FloatRoundStyleE2EEESG_S1I_JEEENS4_5SM1004TMEM4LOAD26SM100_TMEM_LOAD_32dp32b32xESY_S18_NS4_39AutoVectorizingCopyWithAssumedAlignmentILi128EEENS4_14SM90_TMA_STOREES18_S1U_S1U_EEEvvEEEEvNT_6ParamsE) ;  /* 0xffffff6402d87950 */ /* 0x000fea0003c3ffff */
        .weak           $__internal_1_$__cuda_sm10x_tcgen05_guardrail_trap_phase_invalid_during_alloc
        .type           $__internal_1_$__cuda_sm10x_tcgen05_guardrail_trap_phase_invalid_during_alloc,@function
        .size           $__internal_1_$__cuda_sm10x_tcgen05_guardrail_trap_phase_invalid_during_alloc,($__internal_2_$__cuda_sm10x_tcgen05_guardrail_trap_unallocated_columns_being_dealloced - $__internal_1_$__cuda_sm10x_tcgen05_guardrail_trap_phase_invalid_during_alloc)
$__internal_1_$__cuda_sm10x_tcgen05_guardrail_trap_phase_invalid_during_alloc:
[----:B------:R-:W-:Y:S05]  /*98a0*/  BPT.TRAP 0x1 ;  /* 0x000000040000795c */ /* 0x000fea0000300000 */
[----:B------:R-:W-:-:S04]  /*98b0*/  MOV R3, 0x0 ;  /* 0x0000000000037802 */ /* 0x000fc80000000f00 */
[----:B------:R-:W-:Y:S05]  /*98c0*/  RET.REL.NODEC R2 `(_ZN7cutlass13device_kernelINS_4gemm6kernel13GemmUniversalIN4cute5tupleIJiiiiEEENS1_10collective13CollectiveMmaINS1_35MainloopSm100TmaUmmaWarpSpecializedILi5ELi2ELi4ENS5_IJNS4_1CILi1EEESB_SB_EEEEENS5_IJNSA_ILi128EEESE_NSA_ILi32EEEEEENS_10bfloat16_tENS5_IJlSB_lEEESH_SI_NS4_8TiledMMAINS4_8MMA_AtomIJNS4_20SM100_MMA_F16BF16_SSISH_SH_fLi128ELi128ELNS4_4UMMA5MajorE0ELSN_0ELNSM_7ScaleInE0ELSO_0EEEEEENS4_6LayoutISC_NS5_IJNSA_ILi0EEESS_SS_EEEEENS5_IJNS4_10UnderscoreESV_SV_EEEEENS4_13SM90_TMA_LOADENS4_14ComposedLayoutINS4_7SwizzleILi2ELi4ELi3EEENS4_18smem_ptr_flag_bitsILi16EEENSR_INS5_IJNSA_ILi8EEESF_EEENS5_IJSF_SB_EEEEEEEvNS4_8identityESY_S18_vS19_EENS_8epilogue10collective18CollectiveEpilogueINS1B_23Sm100TmaWarpSpecializedILi4ELi2ELi32ELb1ELb0EEEJSG_NS5_IJNSR_ISE_SB_EENSR_ISF_SB_EEEEESH_SI_SH_SI_NS1B_6fusion15FusionCallbacksIS1F_NS1J_17LinearCombinationISH_fSH_fLNS_15FloatRoundStyleE2EEESG_S1I_JEEENS4_5SM1004TMEM4LOAD26SM100_TMEM_LOAD_32dp32b32xESY_S18_NS4_39AutoVectorizingCopyWithAssumedAlignmentILi128EEENS4_14SM90_TMA_STOREES18_S1U_S1U_EEEvvEEEEvNT_6ParamsE) ;  /* 0xffffff6402cc7950 */ /* 0x000fea0003c3ffff */
        .weak           $__internal_2_$__cuda_sm10x_tcgen05_guardrail_trap_unallocated_columns_being_dealloced
        .type           $__internal_2_$__cuda_sm10x_tcgen05_guardrail_trap_unallocated_columns_being_dealloced,@function
        .size           $__internal_2_$__cuda_sm10x_tcgen05_guardrail_trap_unallocated_columns_being_dealloced,(.L_x_179 - $__internal_2_$__cuda_sm10x_tcgen05_guardrail_trap_unallocated_columns_being_dealloced)
$__internal_2_$__cuda_sm10x_tcgen05_guardrail_trap_unallocated_columns_being_dealloced:
[----:B------:R-:W-:Y:S05]  /*98d0*/  BPT.TRAP 0x1 ;  /* 0x000000040000795c */ /* 0x000fea0000300000 */
[----:B------:R-:W-:-:S04]  /*98e0*/  HFMA2 R3, -RZ, RZ, 0, 0 ;  /* 0x00000000ff037431 */ /* 0x000fc800000001ff */
[----:B------:R-:W-:Y:S05]  /*98f0*/  RET.REL.NODEC R2 `(_ZN7cutlass13device_kernelINS_4gemm6kernel13GemmUniversalIN4cute5tupleIJiiiiEEENS1_10collective13CollectiveMmaINS1_35MainloopSm100TmaUmmaWarpSpecializedILi5ELi2ELi4ENS5_IJNS4_1CILi1EEESB_SB_EEEEENS5_IJNSA_ILi128EEESE_NSA_ILi32EEEEEENS_10bfloat16_tENS5_IJlSB_lEEESH_SI_NS4_8TiledMMAINS4_8MMA_AtomIJNS4_20SM100_MMA_F16BF16_SSISH_SH_fLi128ELi128ELNS4_4UMMA5MajorE0ELSN_0ELNSM_7ScaleInE0ELSO_0EEEEEENS4_6LayoutISC_NS5_IJNSA_ILi0EEESS_SS_EEEEENS5_IJNS4_10UnderscoreESV_SV_EEEEENS4_13SM90_TMA_LOADENS4_14ComposedLayoutINS4_7SwizzleILi2ELi4ELi3EEENS4_18smem_ptr_flag_bitsILi16EEENSR_INS5_IJNSA_ILi8EEESF_EEENS5_IJSF_SB_EEEEEEEvNS4_8identityESY_S18_vS19_EENS_8epilogue10collective18CollectiveEpilogueINS1B_23Sm100TmaWarpSpecializedILi4ELi2ELi32ELb1ELb0EEEJSG_NS5_IJNSR_ISE_SB_EENSR_ISF_SB_EEEEESH_SI_SH_SI_NS1B_6fusion15FusionCallbacksIS1F_NS1J_17LinearCombinationISH_fSH_fLNS_15FloatRoundStyleE2EEESG_S1I_JEEENS4_5SM1004TMEM4LOAD26SM100_TMEM_LOAD_32dp32b32xESY_S18_NS4_39AutoVectorizingCopyWithAssumedAlignmentILi128EEENS4_14SM90_TMA_STOREES18_S1U_S1U_EEEvvEEEEvNT_6ParamsE) ;  /* 0xffffff6402c07950 */ /* 0x000fea0003c3ffff */
.L_x_178:
[----:B------:R-:W-:-:S00]  /*9900*/  BRA `(.L_x_178) ;  /* 0xfffffffc00fc7947 */ /* 0x000fc0000383ffff */
[----:B------:R-:W-:-:S00]  /*9910*/  NOP ;  /* 0x0000000000007918 */ /* 0x000fc00000000000 */
        /* <DEDUP_REMOVED lines=14> */
.L_x_179:


//--------------------- .nv.global.init           --------------------------
	.section	.nv.global.init,"aw",@progbits
.nv.global.init:
	.type		$str$27,@object
	.size		$str$27,($str$28 - $str$27)
$str$27:
        /*0000*/ 	.byte	0x28, 0x61, 0x64, 0x64, 0x72, 0x65, 0x73, 0x73, 0x20, 0x26, 0x20, 0x6d, 0x61, 0x73, 0x6b, 0x29
        /*0010*/ 	.byte	0x20, 0x3d, 0x3d, 0x20, 0x30, 0x00
	.type		$str$28,@object
	.size		$str$28,($str$26 - $str$28)
$str$28:
        /*0016*/ 	.byte	0x2f, 0x74, 0x6d, 0x70, 0x2f, 0x63, 0x75, 0x74, 0x6c, 0x61, 0x73, 0x73, 0x5f, 0x73, 0x77, 0x65
        /*0026*/ 	.byte	0x65, 0x70, 0x5f, 0x73, 0x72, 0x63, 0x2f, 0x69, 0x6e, 0x63, 0x6c, 0x75, 0x64, 0x65, 0x2f, 0x63
        /*0036*/ 	.byte	0x75, 0x74, 0x65, 0x2f, 0x70, 0x6f, 0x69, 0x6e, 0x74, 0x65, 0x72, 0x5f, 0x66, 0x6c, 0x61, 0x67
        /*0046*/ 	.byte	0x67, 0x65, 0x64, 0x2e, 0x68, 0x70, 0x70, 0x00
	.type		$str$26,@object
	.size		$str$26,($str$25 - $str$26)
$str$26:
        /*004e*/ 	.byte	0x2f, 0x74, 0x6d, 0x70, 0x2f, 0x63, 0x75, 0x74, 0x6c, 0x61, 0x73, 0x73, 0x5f, 0x73, 0x77, 0x65
        /*005e*/ 	.byte	0x65, 0x70, 0x5f, 0x73, 0x72, 0x63, 0x2f, 0x69, 0x6e, 0x63, 0x6c, 0x75, 0x64, 0x65, 0x2f, 0x63
        /*006e*/ 	.byte	0x75, 0x74, 0x65, 0x2f, 0x61, 0x74, 0x6f, 0x6d, 0x2f, 0x63, 0x6f, 0x70, 0x79, 0x5f, 0x74, 0x72
        /*007e*/ 	.byte	0x61, 0x69, 0x74, 0x73, 0x5f, 0x73, 0x6d, 0x31, 0x30, 0x30, 0x2e, 0x68, 0x70, 0x70, 0x00
	.type		$str$25,@object
	.size		$str$25,(__unnamed_1 - $str$25)
$str$25:
        /*008d*/ 	.byte	0x28, 0x28, 0x75, 0x69, 0x6e, 0x74, 0x33, 0x32, 0x5f, 0x74, 0x28, 0x74, 0x68, 0x72, 0x65, 0x61
        /*009d*/ 	.byte	0x64, 0x49, 0x64, 0x78, 0x2e, 0x78, 0x29, 0x20, 0x2f, 0x20, 0x33, 0x32, 0x29, 0x20, 0x25, 0x20
        /*00ad*/ 	.byte	0x34, 0x29, 0x20, 0x3d, 0x3d, 0x20, 0x28, 0x28, 0x28, 0x74, 0x6d, 0x65, 0x6d, 0x5f, 0x61, 0x64
        /*00bd*/ 	.byte	0x64, 0x72, 0x20, 0x3e, 0x3e, 0x20, 0x31, 0x36, 0x29, 0x20, 0x2f, 0x20, 0x33, 0x32, 0x29, 0x20
        /*00cd*/ 	.byte	0x25, 0x20, 0x34, 0x29, 0x00
	.type		__unnamed_1,@object
	.size		__unnamed_1,(__unnamed_2 - __unnamed_1)
__unnamed_1:
        /*00d2*/ 	.byte	0x61, 0x75, 0x74, 0x6f, 0x20, 0x63, 0x75, 0x74, 0x65, 0x3a, 0x3a, 0x61, 0x73, 0x5f, 0x70, 0x6f
        /* <DEDUP_REMOVED lines=24> */
        /*0262*/ 	.byte	0x34, 0x30, 0x39, 0x36, 0x3e, 0x3e, 0x3e, 0x3e, 0x5d, 0x00
	.type		__unnamed_2,@object
	.size		__unnamed_2,(.L_2 - __unnamed_2)
__unnamed_2:
        /* <DEDUP_REMOVED lines=42> */
        /*050c*/ 	.byte	0x3e, 0x3e, 0x5d, 0x00
.L_2:


//--------------------- .nv.shared._ZN7cutlass13device_kernelINS_4gemm6kernel13GemmUniversalIN4cute5tupleIJiiiiEEENS1_10collective13CollectiveMmaINS1_35MainloopSm100TmaUmmaWarpSpecializedILi5ELi2ELi4ENS5_IJNS4_1CILi1EEESB_SB_EEEEENS5_IJNSA_ILi128EEESE_NSA_ILi32EEEEEENS_10bfloat16_tENS5_IJlSB_lEEESH_SI_NS4_8TiledMMAINS4_8MMA_AtomIJNS4_20SM100_MMA_F16BF16_SSISH_SH_fLi128ELi128ELNS4_4UMMA5MajorE0ELSN_0ELNSM_7ScaleInE0ELSO_0EEEEEENS4_6LayoutISC_NS5_IJNSA_ILi0EEESS_SS_EEEEENS5_IJNS4_10UnderscoreESV_SV_EEEEENS4_13SM90_TMA_LOADENS4_14ComposedLayoutINS4_7SwizzleILi2ELi4ELi3EEENS4_18smem_ptr_flag_bitsILi16EEENSR_INS5_IJNSA_ILi8EEESF_EEENS5_IJSF_SB_EEEEEEEvNS4_8identityESY_S18_vS19_EENS_8epilogue10collective18CollectiveEpilogueINS1B_23Sm100TmaWarpSpecializedILi4ELi2ELi32ELb1ELb0EEEJSG_NS5_IJNSR_ISE_SB_EENSR_ISF_SB_EEEEESH_SI_SH_SI_NS1B_6fusion15FusionCallbacksIS1F_NS1J_17LinearCombinationISH_fSH_fLNS_15FloatRoundStyleE2EEESG_S1I_JEEENS4_5SM1004TMEM4LOAD26SM100_TMEM_LOAD_32dp32b32xESY_S18_NS4_39AutoVectorizingCopyWithAssumedAlignmentILi128EEENS4_14SM90_TMA_STOREES18_S1U_S1U_EEEvvEEEEvNT_6ParamsE --------------------------
	.section	.nv.shared._ZN7cutlass13device_kernelINS_4gemm6kernel13GemmUniversalIN4cute5tupleIJiiiiEEENS1_10collective13CollectiveMmaINS1_35MainloopSm100TmaUmmaWarpSpecializedILi5ELi2ELi4ENS5_IJNS4_1CILi1EEESB_SB_EEEEENS5_IJNSA_ILi128EEESE_NSA_ILi32EEEEEENS_10bfloat16_tENS5_IJlSB_lEEESH_SI_NS4_8TiledMMAINS4_8MMA_AtomIJNS4_20SM100_MMA_F16BF16_SSISH_SH_fLi128ELi128ELNS4_4UMMA5MajorE0ELSN_0ELNSM_7ScaleInE0ELSO_0EEEEEENS4_6LayoutISC_NS5_IJNSA_ILi0EEESS_SS_EEEEENS5_IJNS4_10UnderscoreESV_SV_EEEEENS4_13SM90_TMA_LOADENS4_14ComposedLayoutINS4_7SwizzleILi2ELi4ELi3EEENS4_18smem_ptr_flag_bitsILi16EEENSR_INS5_IJNSA_ILi8EEESF_EEENS5_IJSF_SB_EEEEEEEvNS4_8identityESY_S18_vS19_EENS_8epilogue10collective18CollectiveEpilogueINS1B_23Sm100TmaWarpSpecializedILi4ELi2ELi32ELb1ELb0EEEJSG_NS5_IJNSR_ISE_SB_EENSR_ISF_SB_EEEEESH_SI_SH_SI_NS1B_6fusion15FusionCallbacksIS1F_NS1J_17LinearCombinationISH_fSH_fLNS_15FloatRoundStyleE2EEESG_S1I_JEEENS4_5SM1004TMEM4LOAD26SM100_TMEM_LOAD_32dp32b32xESY_S18_NS4_39AutoVectorizingCopyWithAssumedAlignmentILi128EEENS4_14SM90_TMA_STOREES18_S1U_S1U_EEEvvEEEEvNT_6ParamsE,"aw",@nobits
	.sectionflags	@""
	.align	16
	.zero		1024


//--------------------- .nv.shared.reserved.0     --------------------------
	.section	.nv.shared.reserved.0,"aw",@nobits
	.weak		__nv_reservedSMEM_offset_0_alias
	.size		__nv_reservedSMEM_offset_0_alias, 0, 64
	.other		__nv_reservedSMEM_offset_0_alias,@"STO_CUDA_RESERVED_SHARED STV_DEFAULT"
__nv_reservedSMEM_offset_0_alias:
	.zero		0
.nv.shared.reserved.0:
	.zero		64
	.weak		__nv_reservedSMEM_tcgen05_partition
	.type		__nv_reservedSMEM_tcgen05_partition,@object
	.size		__nv_reservedSMEM_tcgen05_partition,(.L_0 - __nv_reservedSMEM_tcgen05_partition)
__nv_reservedSMEM_tcgen05_partition:
	.zero		32
.L_0:


//--------------------- .nv.global                --------------------------
	.section	.nv.global,"aw",@nobits
.nv.global:
	.type		_ZN40_INTERNAL_e2bec42f_4_k_cu_f9838379_323114cute1_E,@object
	.size		_ZN40_INTERNAL_e2bec42f_4_k_cu_f9838379_323114cute1_E,(_ZN40_INTERNAL_e2bec42f_4_k_cu_f9838379_323114cuda3std3__45__cpo6cbeginE - _ZN40_INTERNAL_e2bec42f_4_k_cu_f9838379_323114cute1_E)
_ZN40_INTERNAL_e2bec42f_4_k_cu_f9838379_323114cute1_E:
	.zero		1
	.type		_ZN40_INTERNAL_e2bec42f_4_k_cu_f9838379_323114cuda3std3__45__cpo6cbeginE,@object
	.size		_ZN40_INTERNAL_e2bec42f_4_k_cu_f9838379_323114cuda3std3__45__cpo6cbeginE,(_ZN40_INTERNAL_e2bec42f_4_k_cu_f9838379_323114cuda3std3__48in_placeE - _ZN40_INTERNAL_e2bec42f_4_k_cu_f9838379_323114cuda3std3__45__cpo6cbeginE)
_ZN40_INTERNAL_e2bec42f_4_k_cu_f9838379_323114cuda3std3__45__cpo6cbeginE:
	.zero		1
	.type		_ZN40_INTERNAL_e2bec42f_4_k_cu_f9838379_323114cuda3std3__48in_placeE,@object
	.size		_ZN40_INTERNAL_e2bec42f_4_k_cu_f9838379_323114cuda3std3__48in_placeE,(_ZN40_INTERNAL_e2bec42f_4_k_cu_f9838379_323114cuda3std6ranges3__45__cpo9iter_moveE - _ZN40_INTERNAL_e2bec42f_4_k_cu_f9838379_323114cuda3std3__48in_placeE)
_ZN40_INTERNAL_e2bec42f_4_k_cu_f9838379_323114cuda3std3__48in_placeE:
	.zero		1
	.type		_ZN40_INTERNAL_e2bec42f_4_k_cu_f9838379_323114cuda3std6ranges3__45__cpo9iter_moveE,@object
	.size		_ZN40_INTERNAL_e2bec42f_4_k_cu_f9838379_323114cuda3std6ranges3__45__cpo9iter_moveE,(_ZN40_INTERNAL_e2bec42f_4_k_cu_f9838379_323114cuda3std3__45__cpo5beginE - _ZN40_INTERNAL_e2bec42f_4_k_cu_f9838379_323114cuda3std6ranges3__45__cpo9iter_moveE)
_ZN40_INTERNAL_e2bec42f_4_k_cu_f9838379_323114cuda3std6ranges3__45__cpo9iter_moveE:
	.zero		1
	.type		_ZN40_INTERNAL_e2bec42f_4_k_cu_f9838379_323114cuda3std3__45__cpo5beginE,@object
	.size		_ZN40_INTERNAL_e2bec42f_4_k_cu_f9838379_323114cuda3std3__45__cpo5beginE,(_ZN40_INTERNAL_e2bec42f_4_k_cu_f9838379_323114cuda3std3__442_GLOBAL__N__e2bec42f_4_k_cu_f9838379_323116ignoreE - _ZN40_INTERNAL_e2bec42f_4_k_cu_f9838379_323114cuda3std3__45__cpo5beginE)
_ZN40_INTERNAL_e2bec42f_4_k_cu_f9838379_323114cuda3std3__45__cpo5beginE:
	.zero		1
	.type		_ZN40_INTERNAL_e2bec42f_4_k_cu_f9838379_323114cuda3std3__442_GLOBAL__N__e2bec42f_4_k_cu_f9838379_323116ignoreE,@object
	.size		_ZN40_INTERNAL_e2bec42f_4_k_cu_f9838379_323114cuda3std3__442_GLOBAL__N__e2bec42f_4_k_cu_f9838379_323116ignoreE,(_ZN40_INTERNAL_e2bec42f_4_k_cu_f9838379_323114cute7productE - _ZN40_INTERNAL_e2bec42f_4_k_cu_f9838379_323114cuda3std3__442_GLOBAL__N__e2bec42f_4_k_cu_f9838379_323116ignoreE)
_ZN40_INTERNAL_e2bec42f_4_k_cu_f9838379_323114cuda3std3__442_GLOBAL__N__e2bec42f_4_k_cu_f9838379_323116ignoreE:
	.zero		1
	.type		_ZN40_INTERNAL_e2bec42f_4_k_cu_f9838379_323114cute7productE,@object
	.size		_ZN40_INTERNAL_e2bec42f_4_k_cu_f9838379_323114cute7productE,(_ZN40_INTERNAL_e2bec42f_4_k_cu_f9838379_323114cuda3std3__45__cpo3endE - _ZN40_INTERNAL_e2bec42f_4_k_cu_f9838379_323114cute7productE)
_ZN40_INTERNAL_e2bec42f_4_k_cu_f9838379_323114cute7productE:
	.zero		1
	.type		_ZN40_INTERNAL_e2bec42f_4_k_cu_f9838379_323114cuda3std3__45__cpo3endE,@object
	.size		_ZN40_INTERNAL_e2bec42f_4_k_cu_f9838379_323114cuda3std3__45__cpo3endE,(_ZN40_INTERNAL_e2bec42f_4_k_cu_f9838379_323114cuda3std3__419piecewise_constructE - _ZN40_INTERNAL_e2bec42f_4_k_cu_f9838379_323114cuda3std3__45__cpo3endE)
_ZN40_INTERNAL_e2bec42f_4_k_cu_f9838379_323114cuda3std3__45__cpo3endE:
	.zero		1
	.type		_ZN40_INTERNAL_e2bec42f_4_k_cu_f9838379_323114cuda3std3__419piecewise_constructE,@object
	.size		_ZN40_INTERNAL_e2bec42f_4_k_cu_f9838379_323114cuda3std3__419piecewise_constructE,(_ZN40_INTERNAL_e2bec42f_4_k_cu_f9838379_323114cuda3std3__45__cpo4cendE - _ZN40_INTERNAL_e2bec42f_4_k_cu_f9838379_323114cuda3std3__419piecewise_constructE)
_ZN40_INTERNAL_e2bec42f_4_k_cu_f9838379_323114cuda3std3__419piecewise_constructE:
	.zero		1
	.type		_ZN40_INTERNAL_e2bec42f_4_k_cu_f9838379_323114cuda3std3__45__cpo4cendE,@object
	.size		_ZN40_INTERNAL_e2bec42f_4_k_cu_f9838379_323114cuda3std3__45__cpo4cendE,(_ZN40_INTERNAL_e2bec42f_4_k_cu_f9838379_323114cuda3std6ranges3__45__cpo4swapE - _ZN40_INTERNAL_e2bec42f_4_k_cu_f9838379_323114cuda3std3__45__cpo4cendE)
_ZN40_INTERNAL_e2bec42f_4_k_cu_f9838379_323114cuda3std3__45__cpo4cendE:
	.zero		1
	.type		_ZN40_INTERNAL_e2bec42f_4_k_cu_f9838379_323114cuda3std6ranges3__45__cpo4swapE,@object
	.size		_ZN40_INTERNAL_e2bec42f_4_k_cu_f9838379_323114cuda3std6ranges3__45__cpo4swapE,(.L_10 - _ZN40_INTERNAL_e2bec42f_4_k_cu_f9838379_323114cuda3std6ranges3__45__cpo4swapE)
_ZN40_INTERNAL_e2bec42f_4_k_cu_f9838379_323114cuda3std6ranges3__45__cpo4swapE:
	.zero		1
.L_10:


//--------------------- .nv.constant0._ZN7cutlass13device_kernelINS_4gemm6kernel13GemmUniversalIN4cute5tupleIJiiiiEEENS1_10collective13CollectiveMmaINS1_35MainloopSm100TmaUmmaWarpSpecializedILi5ELi2ELi4ENS5_IJNS4_1CILi1EEESB_SB_EEEEENS5_IJNSA_ILi128EEESE_NSA_ILi32EEEEEENS_10bfloat16_tENS5_IJlSB_lEEESH_SI_NS4_8TiledMMAINS4_8MMA_AtomIJNS4_20SM100_MMA_F16BF16_SSISH_SH_fLi128ELi128ELNS4_4UMMA5MajorE0ELSN_0ELNSM_7ScaleInE0ELSO_0EEEEEENS4_6LayoutISC_NS5_IJNSA_ILi0EEESS_SS_EEEEENS5_IJNS4_10UnderscoreESV_SV_EEEEENS4_13SM90_TMA_LOADENS4_14ComposedLayoutINS4_7SwizzleILi2ELi4ELi3EEENS4_18smem_ptr_flag_bitsILi16EEENSR_INS5_IJNSA_ILi8EEESF_EEENS5_IJSF_SB_EEEEEEEvNS4_8identityESY_S18_vS19_EENS_8epilogue10collective18CollectiveEpilogueINS1B_23Sm100TmaWarpSpecializedILi4ELi2ELi32ELb1ELb0EEEJSG_NS5_IJNSR_ISE_SB_EENSR_ISF_SB_EEEEESH_SI_SH_SI_NS1B_6fusion15FusionCallbacksIS1F_NS1J_17LinearCombinationISH_fSH_fLNS_15FloatRoundStyleE2EEESG_S1I_JEEENS4_5SM1004TMEM4LOAD26SM100_TMEM_LOAD_32dp32b32xESY_S18_NS4_39AutoVectorizingCopyWithAssumedAlignmentILi128EEENS4_14SM90_TMA_STOREES18_S1U_S1U_EEEvvEEEEvNT_6ParamsE --------------------------
	.section	.nv.constant0._ZN7cutlass13device_kernelINS_4gemm6kernel13GemmUniversalIN4cute5tupleIJiiiiEEENS1_10collective13CollectiveMmaINS1_35MainloopSm100TmaUmmaWarpSpecializedILi5ELi2ELi4ENS5_IJNS4_1CILi1EEESB_SB_EEEEENS5_IJNSA_ILi128EEESE_NSA_ILi32EEEEEENS_10bfloat16_tENS5_IJlSB_lEEESH_SI_NS4_8TiledMMAINS4_8MMA_AtomIJNS4_20SM100_MMA_F16BF16_SSISH_SH_fLi128ELi128ELNS4_4UMMA5MajorE0ELSN_0ELNSM_7ScaleInE0ELSO_0EEEEEENS4_6LayoutISC_NS5_IJNSA_ILi0EEESS_SS_EEEEENS5_IJNS4_10UnderscoreESV_SV_EEEEENS4_13SM90_TMA_LOADENS4_14ComposedLayoutINS4_7SwizzleILi2ELi4ELi3EEENS4_18smem_ptr_flag_bitsILi16EEENSR_INS5_IJNSA_ILi8EEESF_EEENS5_IJSF_SB_EEEEEEEvNS4_8identityESY_S18_vS19_EENS_8epilogue10collective18CollectiveEpilogueINS1B_23Sm100TmaWarpSpecializedILi4ELi2ELi32ELb1ELb0EEEJSG_NS5_IJNSR_ISE_SB_EENSR_ISF_SB_EEEEESH_SI_SH_SI_NS1B_6fusion15FusionCallbacksIS1F_NS1J_17LinearCombinationISH_fSH_fLNS_15FloatRoundStyleE2EEESG_S1I_JEEENS4_5SM1004TMEM4LOAD26SM100_TMEM_LOAD_32dp32b32xESY_S18_NS4_39AutoVectorizingCopyWithAssumedAlignmentILi128EEENS4_14SM90_TMA_STOREES18_S1U_S1U_EEEvvEEEEvNT_6ParamsE,"a",@progbits
	.sectionflags	@""
	.align	4
.nv.constant0._ZN7cutlass13device_kernelINS_4gemm6kernel13GemmUniversalIN4cute5tupleIJiiiiEEENS1_10collective13CollectiveMmaINS1_35MainloopSm100TmaUmmaWarpSpecializedILi5ELi2ELi4ENS5_IJNS4_1CILi1EEESB_SB_EEEEENS5_IJNSA_ILi128EEESE_NSA_ILi32EEEEEENS_10bfloat16_tENS5_IJlSB_lEEESH_SI_NS4_8TiledMMAINS4_8MMA_AtomIJNS4_20SM100_MMA_F16BF16_SSISH_SH_fLi128ELi128ELNS4_4UMMA5MajorE0ELSN_0ELNSM_7ScaleInE0ELSO_0EEEEEENS4_6LayoutISC_NS5_IJNSA_ILi0EEESS_SS_EEEEENS5_IJNS4_10UnderscoreESV_SV_EEEEENS4_13SM90_TMA_LOADENS4_14ComposedLayoutINS4_7SwizzleILi2ELi4ELi3EEENS4_18smem_ptr_flag_bitsILi16EEENSR_INS5_IJNSA_ILi8EEESF_EEENS5_IJSF_SB_EEEEEEEvNS4_8identityESY_S18_vS19_EENS_8epilogue10collective18CollectiveEpilogueINS1B_23Sm100TmaWarpSpecializedILi4ELi2ELi32ELb1ELb0EEEJSG_NS5_IJNSR_ISE_SB_EENSR_ISF_SB_EEEEESH_SI_SH_SI_NS1B_6fusion15FusionCallbacksIS1F_NS1J_17LinearCombinationISH_fSH_fLNS_15FloatRoundStyleE2EEESG_S1I_JEEENS4_5SM1004TMEM4LOAD26SM100_TMEM_LOAD_32dp32b32xESY_S18_NS4_39AutoVectorizingCopyWithAssumedAlignmentILi128EEENS4_14SM90_TMA_STOREES18_S1U_S1U_EEEvvEEEEvNT_6ParamsE:
	.zero		2944


//--------------------- SYMBOLS --------------------------

	.type		.nv.reservedSmem.offset0,@object
	.size		.nv.reservedSmem.offset0,0x4
	.type		.nv.reservedSmem.cap,@object
	.size		.nv.reservedSmem.cap,0x4
	.type		__assertfail,@function
